	.target	sm_100a

	.elftype	@"ET_EXEC"


//--------------------- .note.nv.tkinfo           --------------------------
	.section	.note.nv.tkinfo,"",@"SHT_NOTE"
	.sectionflags	@"SHF_NOTE_NV_TKINFO"
	.tkinfo
        /*0018*/ 	.word	0x00000002
        /*0030*/ 	.string	""
        /*0030*/ 	.string	"ptxas"
        /*0030*/ 	.string	"Cuda compilation tools, release 13.0, V13.0.88"
        /*0030*/ 	.string	"Build cuda_13.0.r13.0/compiler.36424714_0"
        /*0030*/ 	.string	"-arch sm_100a -m 64 "



//--------------------- .note.nv.cuinfo           --------------------------
	.section	.note.nv.cuinfo,"",@"SHT_NOTE"
	.sectionflags	@"SHF_NOTE_NV_CUINFO"
        /*0018*/ 	.short	0x0002
        /*001a*/ 	.short	0x0064
        /*001c*/ 	.short	0x0082
	.zero		2


//--------------------- .nv.info                  --------------------------
	.section	.nv.info,"",@"SHT_CUDA_INFO"
	.align	4


	//----- nvinfo : EIATTR_REGCOUNT
	.align		4
        /*0000*/ 	.byte	0x04, 0x2f
        /*0002*/ 	.short	(.L_19 - .L_18)
	.align		4
.L_18:
        /*0004*/ 	.word	index@(_ZN7cutlass13device_kernelINS_4gemm6kernel13GemmUniversalIN4cute5tupleIJiiiiEEENS1_10collective13CollectiveMmaINS1_35MainloopSm100TmaUmmaWarpSpecializedILi8ELi2ELi4ENS5_IJNS4_1CILi4EEESB_NSA_ILi1EEEEEEEENS5_IJNSA_ILi256EEENSA_ILi128EEESG_EEENS_12float_e5m2_tENS5_IJlSC_lEEESI_SJ_NS4_8TiledMMAINS4_8MMA_AtomIJNS4_10MMA_TraitsINS4_25SM100_MMA_F8F6F4_2x1SM_SSEJSI_SI_fSF_SG_NS4_17integral_constantINS4_4UMMA5MajorELSQ_0EEESR_NSO_INSP_7ScaleInELSS_0EEEST_EEEEEENS4_6LayoutINS5_IJSC_SC_SC_EEENS5_IJNSA_ILi0EEESY_SY_EEEEENS5_IJNS4_10UnderscoreES11_S11_EEEEENS4_28SM100_TMA_2SM_LOAD_MULTICASTENS4_14ComposedLayoutINS4_7SwizzleILi3ELi4ELi3EEENS4_18smem_ptr_flag_bitsILi8EEENSW_INS5_IJNSA_ILi8EEESG_EEENS5_IJSG_SC_EEEEEEEvNS4_8identityES14_S1E_vS1F_EENS_8epilogue10collective18CollectiveEpilogueINS1H_23Sm100TmaWarpSpecializedILi2ELi2ELi64ELb0ELb0EEEJNS5_IJSG_SG_SG_EEENS5_IJNSW_ISG_SC_EENSW_INSA_ILi64EEESC_EEEEESI_SJ_SI_SJ_NS1H_6fusion15FusionCallbacksIS1L_NS1R_17LinearCombinationISI_fSI_fLNS_15FloatRoundStyleE2EEES1M_S1Q_JEEENS4_5SM1004TMEM4LOAD26SM100_TMEM_LOAD_32dp32b64xENS4_13SM90_TMA_LOADENS15_INS16_ILi2ELi4ELi3EEES19_NSW_INS5_IJS1A_S1O_EEENS5_IJS1O_SC_EEEEEEENS4_39AutoVectorizingCopyWithAssumedAlignmentILi128EEENS4_14SM90_TMA_STOREES26_S28_S28_EEEvvEEEEvNT_6ParamsE)
        /*0008*/ 	.word	0x000000d0


	//----- nvinfo : EIATTR_FRAME_SIZE
	.align		4
.L_19:
        /*000c*/ 	.byte	0x04, 0x11
        /*000e*/ 	.short	(.L_21 - .L_20)
	.align		4
.L_20:
        /*0010*/ 	.word	index@($__internal_2_$__cuda_sm10x_tcgen05_guardrail_trap_unallocated_columns_being_dealloced)
        /*0014*/ 	.word	0x00000000


	//----- nvinfo : EIATTR_FRAME_SIZE
	.align		4
.L_21:
        /*0018*/ 	.byte	0x04, 0x11
        /*001a*/ 	.short	(.L_23 - .L_22)
	.align		4
.L_22:
        /*001c*/ 	.word	index@($__internal_1_$__cuda_sm10x_tcgen05_guardrail_trap_phase_invalid_during_alloc)
        /*0020*/ 	.word	0x00000000


	//----- nvinfo : EIATTR_FRAME_SIZE
	.align		4
.L_23:
        /*0024*/ 	.byte	0x04, 0x11
        /*0026*/ 	.short	(.L_25 - .L_24)
	.align		4
.L_24:
        /*0028*/ 	.word	index@($__internal_0_$__cuda_sm10x_tcgen05_guardrail_trap_col_being_dealloced_not_returned_by_alloc)
        /*002c*/ 	.word	0x00000000


	//----- nvinfo : EIATTR_FRAME_SIZE
	.align		4
.L_25:
        /*0030*/ 	.byte	0x04, 0x11
        /*0032*/ 	.short	(.L_27 - .L_26)
	.align		4
.L_26:
        /*0034*/ 	.word	index@(_ZN7cutlass13device_kernelINS_4gemm6kernel13GemmUniversalIN4cute5tupleIJiiiiEEENS1_10collective13CollectiveMmaINS1_35MainloopSm100TmaUmmaWarpSpecializedILi8ELi2ELi4ENS5_IJNS4_1CILi4EEESB_NSA_ILi1EEEEEEEENS5_IJNSA_ILi256EEENSA_ILi128EEESG_EEENS_12float_e5m2_tENS5_IJlSC_lEEESI_SJ_NS4_8TiledMMAINS4_8MMA_AtomIJNS4_10MMA_TraitsINS4_25SM100_MMA_F8F6F4_2x1SM_SSEJSI_SI_fSF_SG_NS4_17integral_constantINS4_4UMMA5MajorELSQ_0EEESR_NSO_INSP_7ScaleInELSS_0EEEST_EEEEEENS4_6LayoutINS5_IJSC_SC_SC_EEENS5_IJNSA_ILi0EEESY_SY_EEEEENS5_IJNS4_10UnderscoreES11_S11_EEEEENS4_28SM100_TMA_2SM_LOAD_MULTICASTENS4_14ComposedLayoutINS4_7SwizzleILi3ELi4ELi3EEENS4_18smem_ptr_flag_bitsILi8EEENSW_INS5_IJNSA_ILi8EEESG_EEENS5_IJSG_SC_EEEEEEEvNS4_8identityES14_S1E_vS1F_EENS_8epilogue10collective18CollectiveEpilogueINS1H_23Sm100TmaWarpSpecializedILi2ELi2ELi64ELb0ELb0EEEJNS5_IJSG_SG_SG_EEENS5_IJNSW_ISG_SC_EENSW_INSA_ILi64EEESC_EEEEESI_SJ_SI_SJ_NS1H_6fusion15FusionCallbacksIS1L_NS1R_17LinearCombinationISI_fSI_fLNS_15FloatRoundStyleE2EEES1M_S1Q_JEEENS4_5SM1004TMEM4LOAD26SM100_TMEM_LOAD_32dp32b64xENS4_13SM90_TMA_LOADENS15_INS16_ILi2ELi4ELi3EEES19_NSW_INS5_IJS1A_S1O_EEENS5_IJS1O_SC_EEEEEEENS4_39AutoVectorizingCopyWithAssumedAlignmentILi128EEENS4_14SM90_TMA_STOREES26_S28_S28_EEEvvEEEEvNT_6ParamsE)
        /*0038*/ 	.word	0x00000000


	//----- nvinfo : EIATTR_MIN_STACK_SIZE
	.align		4
.L_27:
        /*003c*/ 	.byte	0x04, 0x12
        /*003e*/ 	.short	(.L_29 - .L_28)
	.align		4
.L_28:
        /*0040*/ 	.word	index@(_ZN7cutlass13device_kernelINS_4gemm6kernel13GemmUniversalIN4cute5tupleIJiiiiEEENS1_10collective13CollectiveMmaINS1_35MainloopSm100TmaUmmaWarpSpecializedILi8ELi2ELi4ENS5_IJNS4_1CILi4EEESB_NSA_ILi1EEEEEEEENS5_IJNSA_ILi256EEENSA_ILi128EEESG_EEENS_12float_e5m2_tENS5_IJlSC_lEEESI_SJ_NS4_8TiledMMAINS4_8MMA_AtomIJNS4_10MMA_TraitsINS4_25SM100_MMA_F8F6F4_2x1SM_SSEJSI_SI_fSF_SG_NS4_17integral_constantINS4_4UMMA5MajorELSQ_0EEESR_NSO_INSP_7ScaleInELSS_0EEEST_EEEEEENS4_6LayoutINS5_IJSC_SC_SC_EEENS5_IJNSA_ILi0EEESY_SY_EEEEENS5_IJNS4_10UnderscoreES11_S11_EEEEENS4_28SM100_TMA_2SM_LOAD_MULTICASTENS4_14ComposedLayoutINS4_7SwizzleILi3ELi4ELi3EEENS4_18smem_ptr_flag_bitsILi8EEENSW_INS5_IJNSA_ILi8EEESG_EEENS5_IJSG_SC_EEEEEEEvNS4_8identityES14_S1E_vS1F_EENS_8epilogue10collective18CollectiveEpilogueINS1H_23Sm100TmaWarpSpecializedILi2ELi2ELi64ELb0ELb0EEEJNS5_IJSG_SG_SG_EEENS5_IJNSW_ISG_SC_EENSW_INSA_ILi64EEESC_EEEEESI_SJ_SI_SJ_NS1H_6fusion15FusionCallbacksIS1L_NS1R_17LinearCombinationISI_fSI_fLNS_15FloatRoundStyleE2EEES1M_S1Q_JEEENS4_5SM1004TMEM4LOAD26SM100_TMEM_LOAD_32dp32b64xENS4_13SM90_TMA_LOADENS15_INS16_ILi2ELi4ELi3EEES19_NSW_INS5_IJS1A_S1O_EEENS5_IJS1O_SC_EEEEEEENS4_39AutoVectorizingCopyWithAssumedAlignmentILi128EEENS4_14SM90_TMA_STOREES26_S28_S28_EEEvvEEEEvNT_6ParamsE)
        /*0044*/ 	.word	0x00000000
.L_29:


//--------------------- .nv.compat                --------------------------
	.section	.nv.compat,"",@"SHT_CUDA_COMPAT_INFO"
	.align	4
        /*0000*/ 	.byte	0x02, 0x09, 0x01, 0x00, 0x02, 0x02, 0x02, 0x00, 0x02, 0x05, 0x05, 0x00, 0x03, 0x07, 0x01, 0x01
        /*0010*/ 	.byte	0x02, 0x03, 0x01, 0x00, 0x02, 0x06, 0x01, 0x00, 0x04, 0x0b, 0x08, 0x00, 0x09, 0x00, 0x00, 0x00
        /*0020*/ 	.byte	0x00, 0x00, 0x00, 0x00


//--------------------- .nv.info._ZN7cutlass13device_kernelINS_4gemm6kernel13GemmUniversalIN4cute5tupleIJiiiiEEENS1_10collective13CollectiveMmaINS1_35MainloopSm100TmaUmmaWarpSpecializedILi8ELi2ELi4ENS5_IJNS4_1CILi4EEESB_NSA_ILi1EEEEEEEENS5_IJNSA_ILi256EEENSA_ILi128EEESG_EEENS_12float_e5m2_tENS5_IJlSC_lEEESI_SJ_NS4_8TiledMMAINS4_8MMA_AtomIJNS4_10MMA_TraitsINS4_25SM100_MMA_F8F6F4_2x1SM_SSEJSI_SI_fSF_SG_NS4_17integral_constantINS4_4UMMA5MajorELSQ_0EEESR_NSO_INSP_7ScaleInELSS_0EEEST_EEEEEENS4_6LayoutINS5_IJSC_SC_SC_EEENS5_IJNSA_ILi0EEESY_SY_EEEEENS5_IJNS4_10UnderscoreES11_S11_EEEEENS4_28SM100_TMA_2SM_LOAD_MULTICASTENS4_14ComposedLayoutINS4_7SwizzleILi3ELi4ELi3EEENS4_18smem_ptr_flag_bitsILi8EEENSW_INS5_IJNSA_ILi8EEESG_EEENS5_IJSG_SC_EEEEEEEvNS4_8identityES14_S1E_vS1F_EENS_8epilogue10collective18CollectiveEpilogueINS1H_23Sm100TmaWarpSpecializedILi2ELi2ELi64ELb0ELb0EEEJNS5_IJSG_SG_SG_EEENS5_IJNSW_ISG_SC_EENSW_INSA_ILi64EEESC_EEEEESI_SJ_SI_SJ_NS1H_6fusion15FusionCallbacksIS1L_NS1R_17LinearCombinationISI_fSI_fLNS_15FloatRoundStyleE2EEES1M_S1Q_JEEENS4_5SM1004TMEM4LOAD26SM100_TMEM_LOAD_32dp32b64xENS4_13SM90_TMA_LOADENS15_INS16_ILi2ELi4ELi3EEES19_NSW_INS5_IJS1A_S1O_EEENS5_IJS1O_SC_EEEEEEENS4_39AutoVectorizingCopyWithAssumedAlignmentILi128EEENS4_14SM90_TMA_STOREES26_S28_S28_EEEvvEEEEvNT_6ParamsE --------------------------
	.section	.nv.info._ZN7cutlass13device_kernelINS_4gemm6kernel13GemmUniversalIN4cute5tupleIJiiiiEEENS1_10collective13CollectiveMmaINS1_35MainloopSm100TmaUmmaWarpSpecializedILi8ELi2ELi4ENS5_IJNS4_1CILi4EEESB_NSA_ILi1EEEEEEEENS5_IJNSA_ILi256EEENSA_ILi128EEESG_EEENS_12float_e5m2_tENS5_IJlSC_lEEESI_SJ_NS4_8TiledMMAINS4_8MMA_AtomIJNS4_10MMA_TraitsINS4_25SM100_MMA_F8F6F4_2x1SM_SSEJSI_SI_fSF_SG_NS4_17integral_constantINS4_4UMMA5MajorELSQ_0EEESR_NSO_INSP_7ScaleInELSS_0EEEST_EEEEEENS4_6LayoutINS5_IJSC_SC_SC_EEENS5_IJNSA_ILi0EEESY_SY_EEEEENS5_IJNS4_10UnderscoreES11_S11_EEEEENS4_28SM100_TMA_2SM_LOAD_MULTICASTENS4_14ComposedLayoutINS4_7SwizzleILi3ELi4ELi3EEENS4_18smem_ptr_flag_bitsILi8EEENSW_INS5_IJNSA_ILi8EEESG_EEENS5_IJSG_SC_EEEEEEEvNS4_8identityES14_S1E_vS1F_EENS_8epilogue10collective18CollectiveEpilogueINS1H_23Sm100TmaWarpSpecializedILi2ELi2ELi64ELb0ELb0EEEJNS5_IJSG_SG_SG_EEENS5_IJNSW_ISG_SC_EENSW_INSA_ILi64EEESC_EEEEESI_SJ_SI_SJ_NS1H_6fusion15FusionCallbacksIS1L_NS1R_17LinearCombinationISI_fSI_fLNS_15FloatRoundStyleE2EEES1M_S1Q_JEEENS4_5SM1004TMEM4LOAD26SM100_TMEM_LOAD_32dp32b64xENS4_13SM90_TMA_LOADENS15_INS16_ILi2ELi4ELi3EEES19_NSW_INS5_IJS1A_S1O_EEENS5_IJS1O_SC_EEEEEEENS4_39AutoVectorizingCopyWithAssumedAlignmentILi128EEENS4_14SM90_TMA_STOREES26_S28_S28_EEEvvEEEEvNT_6ParamsE,"",@"SHT_CUDA_INFO"
	.sectionflags	@""
	.align	4


	//----- nvinfo : EIATTR_CUDA_API_VERSION
	.align		4
        /*0000*/ 	.byte	0x04, 0x37
        /*0002*/ 	.short	(.L_31 - .L_30)
.L_30:
        /*0004*/ 	.word	0x00000082


	//----- nvinfo : EIATTR_KPARAM_INFO
	.align		4
.L_31:
        /*0008*/ 	.byte	0x04, 0x17
        /*000a*/ 	.short	(.L_33 - .L_32)
.L_32:
        /*000c*/ 	.word	0x00000000
        /*0010*/ 	.short	0x0000
        /*0012*/ 	.short	0x0000
        /*0014*/ 	.byte	0x00, 0xf0, 0x01, 0x20


	//----- nvinfo : EIATTR_AT_ENTRY_FRAGMENTS
	.align		4
.L_33:
        /*0018*/ 	.byte	0x04, 0x4f
        /*001a*/ 	.short	(.L_35 - .L_34)


	//   ....[0]....
.L_34:
        /*001c*/ 	.word	0x00000007


	//----- nvinfo : EIATTR_RESERVED_SMEM_USED
	.align		4
.L_35:
        /*0020*/ 	.byte	0x01, 0x41
	.zero		2


	//----- nvinfo : EIATTR_SPARSE_MMA_MASK
	.align		4
        /*0024*/ 	.byte	0x03, 0x50
        /*0026*/ 	.short	0x0000


	//----- nvinfo : EIATTR_TCGEN05_2CTA_USED
	.align		4
        /*0028*/ 	.byte	0x01, 0x52
	.zero		2


	//----- nvinfo : EIATTR_MAXREG_COUNT
	.align		4
        /*002c*/ 	.byte	0x03, 0x1b
        /*002e*/ 	.short	0x00ff


	//----- nvinfo : EIATTR_NUM_BARRIERS
	.align		4
        /*0030*/ 	.byte	0x02, 0x4c
        /*0032*/ 	.byte	0x07
	.zero		1


	//----- nvinfo : EIATTR_EXTERNS
	.align		4
        /*0034*/ 	.byte	0x04, 0x0f
        /*0036*/ 	.short	(.L_37 - .L_36)


	//   ....[0]....
	.align		4
.L_36:
        /*0038*/ 	.word	index@(__assertfail)


	//----- nvinfo : EIATTR_MERCURY_ISA_VERSION
	.align		4
.L_37:
        /*003c*/ 	.byte	0x03, 0x5f
        /*003e*/ 	.short	0x0101


	//----- nvinfo : EIATTR_INT_WARP_WIDE_INSTR_OFFSETS
	.align		4
        /*0040*/ 	.byte	0x04, 0x31
        /*0042*/ 	.short	(.L_39 - .L_38)


	//   ....[0]....
.L_38:
        /*0044*/ 	.word	0x00000da0


	//   ....[1]....
        /*0048*/ 	.word	0x00000e40


	//   ....[2]....
        /*004c*/ 	.word	0x000047c0


	//   ....[3]....
        /*0050*/ 	.word	0x000047e0


	//   ....[4]....
        /*0054*/ 	.word	0x00004810


	//   ....[5]....
        /*0058*/ 	.word	0x00005340


	//   ....[6]....
        /*005c*/ 	.word	0x000053b0


	//   ....[7]....
        /*0060*/ 	.word	0x00005480


	//   ....[8]....
        /*0064*/ 	.word	0x00005530


	//----- nvinfo : EIATTR_COOP_GROUP_MASK_REGIDS
	.align		4
.L_39:
        /*0068*/ 	.byte	0x04, 0x29
        /*006a*/ 	.short	(.L_41 - .L_40)


	//   ....[0]....
.L_40:
        /*006c*/ 	.word	0xffffffff


	//   ....[1]....
        /*0070*/ 	.word	0xffffffff


	//   ....[2]....
        /*0074*/ 	.word	0xffffffff


	//   ....[3]....
        /*0078*/ 	.word	0xffffffff


	//   ....[4]....
        /*007c*/ 	.word	0xffffffff


	//   ....[5]....
        /*0080*/ 	.word	0xffffffff


	//   ....[6]....
        /*0084*/ 	.word	0xffffffff


	//   ....[7]....
        /*0088*/ 	.word	0xffffffff


	//   ....[8]....
        /*008c*/ 	.word	0xffffffff


	//   ....[9]....
        /*0090*/ 	.word	0xffffffff


	//   ....[10]....
        /*0094*/ 	.word	0xffffffff


	//   ....[11]....
        /*0098*/ 	.word	0xffffffff


	//   ....[12]....
        /*009c*/ 	.word	0xffffffff


	//   ....[13]....
        /*00a0*/ 	.word	0xffffffff


	//----- nvinfo : EIATTR_COOP_GROUP_INSTR_OFFSETS
	.align		4
.L_41:
        /*00a4*/ 	.byte	0x04, 0x28
        /*00a6*/ 	.short	(.L_43 - .L_42)


	//   ....[0]....
.L_42:
        /*00a8*/ 	.word	0x000000b0


	//   ....[1]....
        /*00ac*/ 	.word	0x00000510


	//   ....[2]....
        /*00b0*/ 	.word	0x00000750


	//   ....[3]....
        /*00b4*/ 	.word	0x000008a0


	//   ....[4]....
        /*00b8*/ 	.word	0x00000990


	//   ....[5]....
        /*00bc*/ 	.word	0x00000af0


	//   ....[6]....
        /*00c0*/ 	.word	0x00000c80


	//   ....[7]....
        /*00c4*/ 	.word	0x00000ec0


	//   ....[8]....
        /*00c8*/ 	.word	0x000024c0


	//   ....[9]....
        /*00cc*/ 	.word	0x000035a0


	//   ....[10]....
        /*00d0*/ 	.word	0x00003a70


	//   ....[11]....
        /*00d4*/ 	.word	0x00003aa0


	//   ....[12]....
        /*00d8*/ 	.word	0x000046c0


	//   ....[13]....
        /*00dc*/ 	.word	0x000048d0


	//----- nvinfo : EIATTR_VRC_CTA_INIT_COUNT
	.align		4
.L_43:
        /*00e0*/ 	.byte	0x02, 0x4a
        /*00e2*/ 	.byte	0x80
	.zero		1


	//----- nvinfo : EIATTR_SYSCALL_OFFSETS
	.align		4
        /*00e4*/ 	.byte	0x04, 0x46
        /*00e6*/ 	.short	(.L_45 - .L_44)


	//   ....[0]....
.L_44:
        /*00e8*/ 	.word	0x00006130


	//   ....[1]....
        /*00ec*/ 	.word	0x00006270


	//   ....[2]....
        /*00f0*/ 	.word	0x00006ac0


	//   ....[3]....
        /*00f4*/ 	.word	0x000080d0


	//----- nvinfo : EIATTR_MBARRIER_INSTR_OFFSETS
	.align		4
.L_45:
        /*00f8*/ 	.byte	0x04, 0x39
        /*00fa*/ 	.short	(.L_47 - .L_46)


	//   ....[0]....
.L_46:
        /*00fc*/ 	.word	0x00000640
        /*0100*/ 	.word	0x000000ff
        /*0104*/ 	.word	0x00000000
        /*0108*/ 	.short	0x0100
        /*010a*/ 	.byte	0x04
	.zero		1


	//   ....[1]....
        /*010c*/ 	.word	0x00000650
        /*0110*/ 	.word	0x000000ff
        /*0114*/ 	.word	0x00000040
        /*0118*/ 	.short	0x0100
        /*011a*/ 	.byte	0x04
	.zero		1


	//   ....[2]....
        /*011c*/ 	.word	0x00000660
        /*0120*/ 	.word	0x000000ff
        /*0124*/ 	.word	0x00000008
        /*0128*/ 	.short	0x0100
        /*012a*/ 	.byte	0x04
	.zero		1


	//   ....[3]....
        /*012c*/ 	.word	0x00000670
        /*0130*/ 	.word	0x000000ff
        /*0134*/ 	.word	0x00000048
        /*0138*/ 	.short	0x0100
        /*013a*/ 	.byte	0x04
	.zero		1


	//   ....[4]....
        /*013c*/ 	.word	0x00000680
        /*0140*/ 	.word	0x000000ff
        /*0144*/ 	.word	0x00000010
        /*0148*/ 	.short	0x0100
        /*014a*/ 	.byte	0x04
	.zero		1


	//   ....[5]....
        /*014c*/ 	.word	0x00000690
        /*0150*/ 	.word	0x000000ff
        /*0154*/ 	.word	0x00000050
        /*0158*/ 	.short	0x0100
        /*015a*/ 	.byte	0x04
	.zero		1


	//   ....[6]....
        /*015c*/ 	.word	0x000006a0
        /*0160*/ 	.word	0x000000ff
        /*0164*/ 	.word	0x00000018
        /*0168*/ 	.short	0x0100
        /*016a*/ 	.byte	0x04
	.zero		1


	//   ....[7]....
        /*016c*/ 	.word	0x000006b0
        /*0170*/ 	.word	0x000000ff
        /*0174*/ 	.word	0x00000058
        /*0178*/ 	.short	0x0100
        /*017a*/ 	.byte	0x04
	.zero		1


	//   ....[8]....
        /*017c*/ 	.word	0x000006c0
        /*0180*/ 	.word	0x000000ff
        /*0184*/ 	.word	0x00000020
        /*0188*/ 	.short	0x0100
        /*018a*/ 	.byte	0x04
	.zero		1


	//   ....[9]....
        /*018c*/ 	.word	0x000006d0
        /*0190*/ 	.word	0x000000ff
        /*0194*/ 	.word	0x00000060
        /*0198*/ 	.short	0x0100
        /*019a*/ 	.byte	0x04
	.zero		1


	//   ....[10]....
        /*019c*/ 	.word	0x000006e0
        /*01a0*/ 	.word	0x000000ff
        /*01a4*/ 	.word	0x00000028
        /*01a8*/ 	.short	0x0100
        /*01aa*/ 	.byte	0x04
	.zero		1


	//   ....[11]....
        /*01ac*/ 	.word	0x000006f0
        /*01b0*/ 	.word	0x000000ff
        /*01b4*/ 	.word	0x00000068
        /*01b8*/ 	.short	0x0100
        /*01ba*/ 	.byte	0x04
	.zero		1


	//   ....[12]....
        /*01bc*/ 	.word	0x00000700
        /*01c0*/ 	.word	0x000000ff
        /*01c4*/ 	.word	0x00000030
        /*01c8*/ 	.short	0x0100
        /*01ca*/ 	.byte	0x04
	.zero		1


	//   ....[13]....
        /*01cc*/ 	.word	0x00000710
        /*01d0*/ 	.word	0x000000ff
        /*01d4*/ 	.word	0x00000070
        /*01d8*/ 	.short	0x0100
        /*01da*/ 	.byte	0x04
	.zero		1


	//   ....[14]....
        /*01dc*/ 	.word	0x00000720
        /*01e0*/ 	.word	0x000000ff
        /*01e4*/ 	.word	0x00000038
        /*01e8*/ 	.short	0x0100
        /*01ea*/ 	.byte	0x04
	.zero		1


	//   ....[15]....
        /*01ec*/ 	.word	0x00000730
        /*01f0*/ 	.word	0x000000ff
        /*01f4*/ 	.word	0x00000078
        /*01f8*/ 	.short	0x0100
        /*01fa*/ 	.byte	0x04
	.zero		1


	//   ....[16]....
        /*01fc*/ 	.word	0x00000850
        /*0200*/ 	.word	0x000000ff
        /*0204*/ 	.word	0x00000080
        /*0208*/ 	.short	0x0100
        /*020a*/ 	.byte	0x04
	.zero		1


	//   ....[17]....
        /*020c*/ 	.word	0x00000860
        /*0210*/ 	.word	0x000000ff
        /*0214*/ 	.word	0x00000090
        /*0218*/ 	.short	0x0100
        /*021a*/ 	.byte	0x04
	.zero		1


	//   ....[18]....
        /*021c*/ 	.word	0x00000870
        /*0220*/ 	.word	0x000000ff
        /*0224*/ 	.word	0x00000088
        /*0228*/ 	.short	0x0100
        /*022a*/ 	.byte	0x04
	.zero		1


	//   ....[19]....
        /*022c*/ 	.word	0x00000880
        /*0230*/ 	.word	0x000000ff
        /*0234*/ 	.word	0x00000098
        /*0238*/ 	.short	0x0100
        /*023a*/ 	.byte	0x04
	.zero		1


	//   ....[20]....
        /*023c*/ 	.word	0x00000960
        /*0240*/ 	.word	0x000000ff
        /*0244*/ 	.word	0x000000a0
        /*0248*/ 	.short	0x0100
        /*024a*/ 	.byte	0x06
	.zero		1


	//   ....[21]....
        /*024c*/ 	.word	0x00000970
        /*0250*/ 	.word	0x000000ff
        /*0254*/ 	.word	0x000000a8
        /*0258*/ 	.short	0x0100
        /*025a*/ 	.byte	0x06
	.zero		1


	//   ....[22]....
        /*025c*/ 	.word	0x00000aa0
        /*0260*/ 	.word	0x000000ff
        /*0264*/ 	.word	0x000000b0
        /*0268*/ 	.short	0x0100
        /*026a*/ 	.byte	0x06
	.zero		1


	//   ....[23]....
        /*026c*/ 	.word	0x00000ab0
        /*0270*/ 	.word	0x000000ff
        /*0274*/ 	.word	0x000000c0
        /*0278*/ 	.short	0x0100
        /*027a*/ 	.byte	0x06
	.zero		1


	//   ....[24]....
        /*027c*/ 	.word	0x00000ac0
        /*0280*/ 	.word	0x000000ff
        /*0284*/ 	.word	0x000000b8
        /*0288*/ 	.short	0x0100
        /*028a*/ 	.byte	0x06
	.zero		1


	//   ....[25]....
        /*028c*/ 	.word	0x00000ad0
        /*0290*/ 	.word	0x000000ff
        /*0294*/ 	.word	0x000000c8
        /*0298*/ 	.short	0x0100
        /*029a*/ 	.byte	0x06
	.zero		1


	//   ....[26]....
        /*029c*/ 	.word	0x00000bf0
        /*02a0*/ 	.word	0x000000ff
        /*02a4*/ 	.word	0x000000d0
        /*02a8*/ 	.short	0x0100
        /*02aa*/ 	.byte	0x04
	.zero		1


	//   ....[27]....
        /*02ac*/ 	.word	0x00000c00
        /*02b0*/ 	.word	0x000000ff
        /*02b4*/ 	.word	0x000000f0
        /*02b8*/ 	.short	0x0100
        /*02ba*/ 	.byte	0x04
	.zero		1


	//   ....[28]....
        /*02bc*/ 	.word	0x00000c10
        /*02c0*/ 	.word	0x000000ff
        /*02c4*/ 	.word	0x000000d8
        /*02c8*/ 	.short	0x0100
        /*02ca*/ 	.byte	0x04
	.zero		1


	//   ....[29]....
        /*02cc*/ 	.word	0x00000c20
        /*02d0*/ 	.word	0x000000ff
        /*02d4*/ 	.word	0x000000f8
        /*02d8*/ 	.short	0x0100
        /*02da*/ 	.byte	0x04
	.zero		1


	//   ....[30]....
        /*02dc*/ 	.word	0x00000c30
        /*02e0*/ 	.word	0x000000ff
        /*02e4*/ 	.word	0x000000e0
        /*02e8*/ 	.short	0x0100
        /*02ea*/ 	.byte	0x04
	.zero		1


	//   ....[31]....
        /*02ec*/ 	.word	0x00000c40
        /*02f0*/ 	.word	0x000000ff
        /*02f4*/ 	.word	0x00000100
        /*02f8*/ 	.short	0x0100
        /*02fa*/ 	.byte	0x04
	.zero		1


	//   ....[32]....
        /*02fc*/ 	.word	0x00000c50
        /*0300*/ 	.word	0x000000ff
        /*0304*/ 	.word	0x000000e8
        /*0308*/ 	.short	0x0100
        /*030a*/ 	.byte	0x04
	.zero		1


	//   ....[33]....
        /*030c*/ 	.word	0x00000c60
        /*0310*/ 	.word	0x000000ff
        /*0314*/ 	.word	0x00000108
        /*0318*/ 	.short	0x0100
        /*031a*/ 	.byte	0x04
	.zero		1


	//   ....[34]....
        /*031c*/ 	.word	0x00000d50
        /*0320*/ 	.word	0x000000ff
        /*0324*/ 	.word	0x00000110
        /*0328*/ 	.short	0x0100
        /*032a*/ 	.byte	0x04
	.zero		1


	//   ....[35]....
        /*032c*/ 	.word	0x00000d60
        /*0330*/ 	.word	0x000000ff
        /*0334*/ 	.word	0x00000120
        /*0338*/ 	.short	0x0100
        /*033a*/ 	.byte	0x04
	.zero		1


	//   ....[36]....
        /*033c*/ 	.word	0x00000d70
        /*0340*/ 	.word	0x000000ff
        /*0344*/ 	.word	0x00000118
        /*0348*/ 	.short	0x0100
        /*034a*/ 	.byte	0x04
	.zero		1


	//   ....[37]....
        /*034c*/ 	.word	0x00000d80
        /*0350*/ 	.word	0x000000ff
        /*0354*/ 	.word	0x00000128
        /*0358*/ 	.short	0x0100
        /*035a*/ 	.byte	0x04
	.zero		1


	//   ....[38]....
        /*035c*/ 	.word	0x00000e80
        /*0360*/ 	.word	0x000000ff
        /*0364*/ 	.word	0x00000130
        /*0368*/ 	.short	0x0100
        /*036a*/ 	.byte	0x06
	.zero		1


	//   ....[39]....
        /*036c*/ 	.word	0x00001d00
        /*0370*/ 	.word	0x00000000
        /*0374*/ 	.word	0x00000120
        /*0378*/ 	.short	0x010a
        /*037a*/ 	.byte	0xff
	.zero		1


	//   ....[40]....
        /*037c*/ 	.word	0x00001d20
        /*0380*/ 	.word	0x00000000
        /*0384*/ 	.word	0x00000110
        /*0388*/ 	.short	0x0101
        /*038a*/ 	.byte	0xff
	.zero		1


	//   ....[41]....
        /*038c*/ 	.word	0x00001dd0
        /*0390*/ 	.word	0x000000ff
        /*0394*/ 	.word	0x00000040
        /*0398*/ 	.short	0x010a
        /*039a*/ 	.byte	0x04
	.zero		1


	//   ....[42]....
        /*039c*/ 	.word	0x00001ea0
        /*03a0*/ 	.word	0x000000ff
        /*03a4*/ 	.word	0x00000040
        /*03a8*/ 	.short	0x010a
        /*03aa*/ 	.byte	0x21
	.zero		1


	//   ....[43]....
        /*03ac*/ 	.word	0x00002050
        /*03b0*/ 	.word	0x000000ff
        /*03b4*/ 	.word	0x00000040
        /*03b8*/ 	.short	0x010a
        /*03ba*/ 	.byte	0x05
	.zero		1


	//   ....[44]....
        /*03bc*/ 	.word	0x00002170
        /*03c0*/ 	.word	0x000000ff
        /*03c4*/ 	.word	0x000000a8
        /*03c8*/ 	.short	0x0101
        /*03ca*/ 	.byte	0x0d
	.zero		1


	//   ....[45]....
        /*03cc*/ 	.word	0x00002190
        /*03d0*/ 	.word	0x000000ff
        /*03d4*/ 	.word	0x00000040
        /*03d8*/ 	.short	0x010a
        /*03da*/ 	.byte	0x04
	.zero		1


	//   ....[46]....
        /*03dc*/ 	.word	0x00002210
        /*03e0*/ 	.word	0x000000ff
        /*03e4*/ 	.word	0x00000040
        /*03e8*/ 	.short	0x010a
        /*03ea*/ 	.byte	0x11
	.zero		1


	//   ....[47]....
        /*03ec*/ 	.word	0x000023a0
        /*03f0*/ 	.word	0x000000ff
        /*03f4*/ 	.word	0x00000040
        /*03f8*/ 	.short	0x010a
        /*03fa*/ 	.byte	0x05
	.zero		1


	//   ....[48]....
        /*03fc*/ 	.word	0x000024f0
        /*0400*/ 	.word	0x00000003
        /*0404*/ 	.word	0x000000b0
        /*0408*/ 	.short	0x010a
        /*040a*/ 	.byte	0xff
	.zero		1


	//   ....[49]....
        /*040c*/ 	.word	0x00002640
        /*0410*/ 	.word	0x00000000
        /*0414*/ 	.word	0x00000000
        /*0418*/ 	.short	0x0101
        /*041a*/ 	.byte	0xff
	.zero		1


	//   ....[50]....
        /*041c*/ 	.word	0x00002be0
        /*0420*/ 	.word	0x000000ff
        /*0424*/ 	.word	0x00000000
        /*0428*/ 	.short	0x010a
        /*042a*/ 	.byte	0x04
	.zero		1


	//   ....[51]....
        /*042c*/ 	.word	0x00002c70
        /*0430*/ 	.word	0x000000ff
        /*0434*/ 	.word	0x00000000
        /*0438*/ 	.short	0x010a
        /*043a*/ 	.byte	0x05
	.zero		1


	//   ....[52]....
        /*043c*/ 	.word	0x00002d00
        /*0440*/ 	.word	0x000000ff
        /*0444*/ 	.word	0x00000000
        /*0448*/ 	.short	0x010a
        /*044a*/ 	.byte	0x05
	.zero		1


	//   ....[53]....
        /*044c*/ 	.word	0x00002d90
        /*0450*/ 	.word	0x000000ff
        /*0454*/ 	.word	0x00000000
        /*0458*/ 	.short	0x010a
        /*045a*/ 	.byte	0x05
	.zero		1


	//   ....[54]....
        /*045c*/ 	.word	0x00002e20
        /*0460*/ 	.word	0x000000ff
        /*0464*/ 	.word	0x00000000
        /*0468*/ 	.short	0x010a
        /*046a*/ 	.byte	0x05
	.zero		1


	//   ....[55]....
        /*046c*/ 	.word	0x00002eb0
        /*0470*/ 	.word	0x000000ff
        /*0474*/ 	.word	0x00000000
        /*0478*/ 	.short	0x010a
        /*047a*/ 	.byte	0x05
	.zero		1


	//   ....[56]....
        /*047c*/ 	.word	0x00002f40
        /*0480*/ 	.word	0x000000ff
        /*0484*/ 	.word	0x00000000
        /*0488*/ 	.short	0x010a
        /*048a*/ 	.byte	0x05
	.zero		1


	//   ....[57]....
        /*048c*/ 	.word	0x00002fe0
        /*0490*/ 	.word	0x00000000
        /*0494*/ 	.word	0x00000000
        /*0498*/ 	.short	0x010a
        /*049a*/ 	.byte	0xff
	.zero		1


	//   ....[58]....
        /*049c*/ 	.word	0x00003100
        /*04a0*/ 	.word	0x00000002
        /*04a4*/ 	.word	0x00000110
        /*04a8*/ 	.short	0x010a
        /*04aa*/ 	.byte	0xff
	.zero		1


	//   ....[59]....
        /*04ac*/ 	.word	0x00003160
        /*04b0*/ 	.word	0x00000004
        /*04b4*/ 	.word	0x00000000
        /*04b8*/ 	.short	0x0101
        /*04ba*/ 	.byte	0xff
	.zero		1


	//   ....[60]....
        /*04bc*/ 	.word	0x00003180
        /*04c0*/ 	.word	0x000000ff
        /*04c4*/ 	.word	0x000000c0
        /*04c8*/ 	.short	0x010a
        /*04ca*/ 	.byte	0x04
	.zero		1


	//   ....[61]....
        /*04cc*/ 	.word	0x000032a0
        /*04d0*/ 	.word	0x00000002
        /*04d4*/ 	.word	0x000000b0
        /*04d8*/ 	.short	0x010a
        /*04da*/ 	.byte	0xff
	.zero		1


	//   ....[62]....
        /*04dc*/ 	.word	0x000033b0
        /*04e0*/ 	.word	0x00000002
        /*04e4*/ 	.word	0x00000000
        /*04e8*/ 	.short	0x0101
        /*04ea*/ 	.byte	0xff
	.zero		1


	//   ....[63]....
        /*04ec*/ 	.word	0x00003440
        /*04f0*/ 	.word	0x000000ff
        /*04f4*/ 	.word	0x000000c0
        /*04f8*/ 	.short	0x0106
        /*04fa*/ 	.byte	0x04
	.zero		1


	//   ....[64]....
        /*04fc*/ 	.word	0x00003460
        /*0500*/ 	.word	0x000000ff
        /*0504*/ 	.word	0x000000c0
        /*0508*/ 	.short	0x010a
        /*050a*/ 	.byte	0x04
	.zero		1


	//   ....[65]....
        /*050c*/ 	.word	0x000034f0
        /*0510*/ 	.word	0x000000ff
        /*0514*/ 	.word	0x000000c0
        /*0518*/ 	.short	0x0106
        /*051a*/ 	.byte	0x07
	.zero		1


	//   ....[66]....
        /*051c*/ 	.word	0x00003530
        /*0520*/ 	.word	0x00000000
        /*0524*/ 	.word	0x000000c0
        /*0528*/ 	.short	0x010a
        /*052a*/ 	.byte	0xff
	.zero		1


	//   ....[67]....
        /*052c*/ 	.word	0x00003770
        /*0530*/ 	.word	0x000000ff
        /*0534*/ 	.word	0x00000008
        /*0538*/ 	.short	0x010a
        /*053a*/ 	.byte	0x05
	.zero		1


	//   ....[68]....
        /*053c*/ 	.word	0x00003790
        /*0540*/ 	.word	0x000000ff
        /*0544*/ 	.word	0x00000008
        /*0548*/ 	.short	0x010a
        /*054a*/ 	.byte	0x05
	.zero		1


	//   ....[69]....
        /*054c*/ 	.word	0x00003920
        /*0550*/ 	.word	0x000000ff
        /*0554*/ 	.word	0x00000008
        /*0558*/ 	.short	0x010a
        /*055a*/ 	.byte	0x05
	.zero		1


	//   ....[70]....
        /*055c*/ 	.word	0x00003940
        /*0560*/ 	.word	0x000000ff
        /*0564*/ 	.word	0x00000008
        /*0568*/ 	.short	0x010a
        /*056a*/ 	.byte	0x05
	.zero		1


	//   ....[71]....
        /*056c*/ 	.word	0x00003a00
        /*0570*/ 	.word	0x000000ff
        /*0574*/ 	.word	0x00000000
        /*0578*/ 	.short	0x0101
        /*057a*/ 	.byte	0x04
	.zero		1


	//   ....[72]....
        /*057c*/ 	.word	0x00003d40
        /*0580*/ 	.word	0x00000000
        /*0584*/ 	.word	0x000000b0
        /*0588*/ 	.short	0x010a
        /*058a*/ 	.byte	0xff
	.zero		1


	//   ....[73]....
        /*058c*/ 	.word	0x00003e00
        /*0590*/ 	.word	0x00000000
        /*0594*/ 	.word	0x00000000
        /*0598*/ 	.short	0x0101
        /*059a*/ 	.byte	0xff
	.zero		1


	//   ....[74]....
        /*059c*/ 	.word	0x00003ec0
        /*05a0*/ 	.word	0x000000ff
        /*05a4*/ 	.word	0x00000000
        /*05a8*/ 	.short	0x010a
        /*05aa*/ 	.byte	0x04
	.zero		1


	//   ....[75]....
        /*05ac*/ 	.word	0x00003ed0
        /*05b0*/ 	.word	0x000000ff
        /*05b4*/ 	.word	0x000000f0
        /*05b8*/ 	.short	0x010a
        /*05ba*/ 	.byte	0x1f
	.zero		1


	//   ....[76]....
        /*05bc*/ 	.word	0x00003f80
        /*05c0*/ 	.word	0x000000ff
        /*05c4*/ 	.word	0x00000000
        /*05c8*/ 	.short	0x010a
        /*05ca*/ 	.byte	0x05
	.zero		1


	//   ....[77]....
        /*05cc*/ 	.word	0x000040b0
        /*05d0*/ 	.word	0x000000ff
        /*05d4*/ 	.word	0x00000000
        /*05d8*/ 	.short	0x010a
        /*05da*/ 	.byte	0x04
	.zero		1


	//   ....[78]....
        /*05dc*/ 	.word	0x000043b0
        /*05e0*/ 	.word	0x000000ff
        /*05e4*/ 	.word	0x00000000
        /*05e8*/ 	.short	0x010a
        /*05ea*/ 	.byte	0x04
	.zero		1


	//   ....[79]....
        /*05ec*/ 	.word	0x00004440
        /*05f0*/ 	.word	0x000000ff
        /*05f4*/ 	.word	0x00000000
        /*05f8*/ 	.short	0x010a
        /*05fa*/ 	.byte	0x05
	.zero		1


	//   ....[80]....
        /*05fc*/ 	.word	0x000044d0
        /*0600*/ 	.word	0x000000ff
        /*0604*/ 	.word	0x00000000
        /*0608*/ 	.short	0x010a
        /*060a*/ 	.byte	0x05
	.zero		1


	//   ....[81]....
        /*060c*/ 	.word	0x00004570
        /*0610*/ 	.word	0x00000000
        /*0614*/ 	.word	0x00000000
        /*0618*/ 	.short	0x010a
        /*061a*/ 	.byte	0xff
	.zero		1


	//   ....[82]....
        /*061c*/ 	.word	0x000045b0
        /*0620*/ 	.word	0x00000000
        /*0624*/ 	.word	0x00000000
        /*0628*/ 	.short	0x010a
        /*062a*/ 	.byte	0xff
	.zero		1


	//   ....[83]....
        /*062c*/ 	.word	0x00004620
        /*0630*/ 	.word	0x000000ff
        /*0634*/ 	.word	0x00000000
        /*0638*/ 	.short	0x0101
        /*063a*/ 	.byte	0x04
	.zero		1


	//   ....[84]....
        /*063c*/ 	.word	0x00004660
        /*0640*/ 	.word	0x000000ff
        /*0644*/ 	.word	0x00000130
        /*0648*/ 	.short	0x010a
        /*064a*/ 	.byte	0x1a
	.zero		1


	//   ....[85]....
        /*064c*/ 	.word	0x000046b0
        /*0650*/ 	.word	0x000000ff
        /*0654*/ 	.word	0x00000000
        /*0658*/ 	.short	0x0101
        /*065a*/ 	.byte	0x04
	.zero		1


	//   ....[86]....
        /*065c*/ 	.word	0x00004b40
        /*0660*/ 	.word	0x0000000c
        /*0664*/ 	.word	0x000000b0
        /*0668*/ 	.short	0x010a
        /*066a*/ 	.byte	0xff
	.zero		1


	//   ....[87]....
        /*066c*/ 	.word	0x00004cb0
        /*0670*/ 	.word	0x00000000
        /*0674*/ 	.word	0x00000000
        /*0678*/ 	.short	0x0101
        /*067a*/ 	.byte	0xff
	.zero		1


	//   ....[88]....
        /*067c*/ 	.word	0x00005140
        /*0680*/ 	.word	0x000000ff
        /*0684*/ 	.word	0x000000a8
        /*0688*/ 	.short	0x010a
        /*068a*/ 	.byte	0x15
	.zero		1


	//   ....[89]....
        /*068c*/ 	.word	0x000052c0
        /*0690*/ 	.word	0x000000ff
        /*0694*/ 	.word	0x00000090
        /*0698*/ 	.short	0x010a
        /*069a*/ 	.byte	0x15
	.zero		1


	//   ....[90]....
        /*069c*/ 	.word	0x00005430
        /*06a0*/ 	.word	0x000000ff
        /*06a4*/ 	.word	0x00000080
        /*06a8*/ 	.short	0x010b
        /*06aa*/ 	.byte	0x15
	.zero		1


	//   ....[91]....
        /*06ac*/ 	.word	0x00005440
        /*06b0*/ 	.word	0x000000ff
        /*06b4*/ 	.word	0x00000000
        /*06b8*/ 	.short	0x0101
        /*06ba*/ 	.byte	0x22
	.zero		1


	//   ....[92]....
        /*06bc*/ 	.word	0x00005450
        /*06c0*/ 	.word	0x000000ff
        /*06c4*/ 	.word	0x00000098
        /*06c8*/ 	.short	0x010a
        /*06ca*/ 	.byte	0x15
	.zero		1


	//   ....[93]....
        /*06cc*/ 	.word	0x00005630
        /*06d0*/ 	.word	0x000000ff
        /*06d4*/ 	.word	0x00000088
        /*06d8*/ 	.short	0x010b
        /*06da*/ 	.byte	0x15
	.zero		1


	//   ....[94]....
        /*06dc*/ 	.word	0x00005640
        /*06e0*/ 	.word	0x000000ff
        /*06e4*/ 	.word	0x00000000
        /*06e8*/ 	.short	0x0101
        /*06ea*/ 	.byte	0x21
	.zero		1


	//   ....[95]....
        /*06ec*/ 	.word	0x00005670
        /*06f0*/ 	.word	0x000000ff
        /*06f4*/ 	.word	0x00000090
        /*06f8*/ 	.short	0x010a
        /*06fa*/ 	.byte	0x15
	.zero		1


	//   ....[96]....
        /*06fc*/ 	.word	0x000056b0
        /*0700*/ 	.word	0x00000000
        /*0704*/ 	.word	0x00000098
        /*0708*/ 	.short	0x010a
        /*070a*/ 	.byte	0xff
	.zero		1


	//   ....[97]....
        /*070c*/ 	.word	0x000059d0
        /*0710*/ 	.word	0x00000003
        /*0714*/ 	.word	0x000000b0
        /*0718*/ 	.short	0x010a
        /*071a*/ 	.byte	0xff
	.zero		1


	//   ....[98]....
        /*071c*/ 	.word	0x00005b50
        /*0720*/ 	.word	0x00000000
        /*0724*/ 	.word	0x00000000
        /*0728*/ 	.short	0x0101
        /*072a*/ 	.byte	0xff
	.zero		1


	//   ....[99]....
        /*072c*/ 	.word	0x00006680
        /*0730*/ 	.word	0x00000003
        /*0734*/ 	.word	0x00000080
        /*0738*/ 	.short	0x010a
        /*073a*/ 	.byte	0xff
	.zero		1


	//   ....[100]....
        /*073c*/ 	.word	0x000066a0
        /*0740*/ 	.word	0x000000a4
        /*0744*/ 	.word	0x000000d0
        /*0748*/ 	.short	0x010a
        /*074a*/ 	.byte	0xff
	.zero		1


	//   ....[101]....
        /*074c*/ 	.word	0x000067e0
        /*0750*/ 	.word	0x00000003
        /*0754*/ 	.word	0x00000080
        /*0758*/ 	.short	0x010a
        /*075a*/ 	.byte	0xff
	.zero		1


	//   ....[102]....
        /*075c*/ 	.word	0x00006930
        /*0760*/ 	.word	0x00000000
        /*0764*/ 	.word	0x00000000
        /*0768*/ 	.short	0x0101
        /*076a*/ 	.byte	0xff
	.zero		1


	//   ....[103]....
        /*076c*/ 	.word	0x00006990
        /*0770*/ 	.word	0x000000a4
        /*0774*/ 	.word	0x000000d0
        /*0778*/ 	.short	0x010a
        /*077a*/ 	.byte	0xff
	.zero		1


	//   ....[104]....
        /*077c*/ 	.word	0x00007d40
        /*0780*/ 	.word	0x000000c8
        /*0784*/ 	.word	0x00000080
        /*0788*/ 	.short	0x010a
        /*078a*/ 	.byte	0xff
	.zero		1


	//   ....[105]....
        /*078c*/ 	.word	0x00007e20
        /*0790*/ 	.word	0x000000c8
        /*0794*/ 	.word	0x00000080
        /*0798*/ 	.short	0x010a
        /*079a*/ 	.byte	0xff
	.zero		1


	//   ....[106]....
        /*079c*/ 	.word	0x00007f70
        /*07a0*/ 	.word	0x00000000
        /*07a4*/ 	.word	0x00000000
        /*07a8*/ 	.short	0x0101
        /*07aa*/ 	.byte	0xff
	.zero		1


	//   ....[107]....
        /*07ac*/ 	.word	0x00008380
        /*07b0*/ 	.word	0x000000a4
        /*07b4*/ 	.word	0x00000000
        /*07b8*/ 	.short	0x0101
        /*07ba*/ 	.byte	0xff
	.zero		1


	//   ....[108]....
        /*07bc*/ 	.word	0x000093d0
        /*07c0*/ 	.word	0x00000000
        /*07c4*/ 	.word	0x00000120
        /*07c8*/ 	.short	0x010a
        /*07ca*/ 	.byte	0xff
	.zero		1


	//   ....[109]....
        /*07cc*/ 	.word	0x00009430
        /*07d0*/ 	.word	0x00000000
        /*07d4*/ 	.word	0x00000040
        /*07d8*/ 	.short	0x010a
        /*07da*/ 	.byte	0xff
	.zero		1


	//   ....[110]....
        /*07dc*/ 	.word	0x00009490
        /*07e0*/ 	.word	0x00000000
        /*07e4*/ 	.word	0x00000040
        /*07e8*/ 	.short	0x010a
        /*07ea*/ 	.byte	0xff
	.zero		1


	//   ....[111]....
        /*07ec*/ 	.word	0x000094e0
        /*07f0*/ 	.word	0x00000003
        /*07f4*/ 	.word	0x000000b0
        /*07f8*/ 	.short	0x010a
        /*07fa*/ 	.byte	0xff
	.zero		1


	//   ....[112]....
        /*07fc*/ 	.word	0x00009540
        /*0800*/ 	.word	0x00000000
        /*0804*/ 	.word	0x00000000
        /*0808*/ 	.short	0x010a
        /*080a*/ 	.byte	0xff
	.zero		1


	//   ....[113]....
        /*080c*/ 	.word	0x000095a0
        /*0810*/ 	.word	0x00000000
        /*0814*/ 	.word	0x00000000
        /*0818*/ 	.short	0x010a
        /*081a*/ 	.byte	0xff
	.zero		1


	//   ....[114]....
        /*081c*/ 	.word	0x00009600
        /*0820*/ 	.word	0x00000000
        /*0824*/ 	.word	0x00000000
        /*0828*/ 	.short	0x010a
        /*082a*/ 	.byte	0xff
	.zero		1


	//   ....[115]....
        /*082c*/ 	.word	0x00009660
        /*0830*/ 	.word	0x00000000
        /*0834*/ 	.word	0x00000000
        /*0838*/ 	.short	0x010a
        /*083a*/ 	.byte	0xff
	.zero		1


	//   ....[116]....
        /*083c*/ 	.word	0x000096c0
        /*0840*/ 	.word	0x00000000
        /*0844*/ 	.word	0x00000000
        /*0848*/ 	.short	0x010a
        /*084a*/ 	.byte	0xff
	.zero		1


	//   ....[117]....
        /*084c*/ 	.word	0x00009720
        /*0850*/ 	.word	0x00000000
        /*0854*/ 	.word	0x00000000
        /*0858*/ 	.short	0x010a
        /*085a*/ 	.byte	0xff
	.zero		1


	//   ....[118]....
        /*085c*/ 	.word	0x00009780
        /*0860*/ 	.word	0x00000000
        /*0864*/ 	.word	0x00000000
        /*0868*/ 	.short	0x010a
        /*086a*/ 	.byte	0xff
	.zero		1


	//   ....[119]....
        /*086c*/ 	.word	0x000097d0
        /*0870*/ 	.word	0x00000002
        /*0874*/ 	.word	0x00000110
        /*0878*/ 	.short	0x010a
        /*087a*/ 	.byte	0xff
	.zero		1


	//   ....[120]....
        /*087c*/ 	.word	0x00009830
        /*0880*/ 	.word	0x00000002
        /*0884*/ 	.word	0x000000c0
        /*0888*/ 	.short	0x010a
        /*088a*/ 	.byte	0xff
	.zero		1


	//   ....[121]....
        /*088c*/ 	.word	0x00009880
        /*0890*/ 	.word	0x00000002
        /*0894*/ 	.word	0x000000b0
        /*0898*/ 	.short	0x010a
        /*089a*/ 	.byte	0xff
	.zero		1


	//   ....[122]....
        /*089c*/ 	.word	0x000098e0
        /*08a0*/ 	.word	0x00000000
        /*08a4*/ 	.word	0x000000c0
        /*08a8*/ 	.short	0x010a
        /*08aa*/ 	.byte	0xff
	.zero		1


	//   ....[123]....
        /*08ac*/ 	.word	0x00009940
        /*08b0*/ 	.word	0x00000000
        /*08b4*/ 	.word	0x00000008
        /*08b8*/ 	.short	0x010a
        /*08ba*/ 	.byte	0xff
	.zero		1


	//   ....[124]....
        /*08bc*/ 	.word	0x00009a30
        /*08c0*/ 	.word	0x00000000
        /*08c4*/ 	.word	0x00000008
        /*08c8*/ 	.short	0x010a
        /*08ca*/ 	.byte	0xff
	.zero		1


	//   ....[125]....
        /*08cc*/ 	.word	0x00009a80
        /*08d0*/ 	.word	0x00000000
        /*08d4*/ 	.word	0x000000b0
        /*08d8*/ 	.short	0x010a
        /*08da*/ 	.byte	0xff
	.zero		1


	//   ....[126]....
        /*08dc*/ 	.word	0x00009ae0
        /*08e0*/ 	.word	0x00000000
        /*08e4*/ 	.word	0x000000f0
        /*08e8*/ 	.short	0x010a
        /*08ea*/ 	.byte	0xff
	.zero		1


	//   ....[127]....
        /*08ec*/ 	.word	0x00009b40
        /*08f0*/ 	.word	0x00000000
        /*08f4*/ 	.word	0x00000000
        /*08f8*/ 	.short	0x010a
        /*08fa*/ 	.byte	0xff
	.zero		1


	//   ....[128]....
        /*08fc*/ 	.word	0x00009ba0
        /*0900*/ 	.word	0x00000000
        /*0904*/ 	.word	0x00000000
        /*0908*/ 	.short	0x010a
        /*090a*/ 	.byte	0xff
	.zero		1


	//   ....[129]....
        /*090c*/ 	.word	0x00009c00
        /*0910*/ 	.word	0x00000000
        /*0914*/ 	.word	0x00000000
        /*0918*/ 	.short	0x010a
        /*091a*/ 	.byte	0xff
	.zero		1


	//   ....[130]....
        /*091c*/ 	.word	0x00009c60
        /*0920*/ 	.word	0x00000000
        /*0924*/ 	.word	0x00000000
        /*0928*/ 	.short	0x010a
        /*092a*/ 	.byte	0xff
	.zero		1


	//   ....[131]....
        /*092c*/ 	.word	0x00009cc0
        /*0930*/ 	.word	0x00000000
        /*0934*/ 	.word	0x00000130
        /*0938*/ 	.short	0x010a
        /*093a*/ 	.byte	0xff
	.zero		1


	//   ....[132]....
        /*093c*/ 	.word	0x00009d10
        /*0940*/ 	.word	0x0000000c
        /*0944*/ 	.word	0x000000b0
        /*0948*/ 	.short	0x010a
        /*094a*/ 	.byte	0xff
	.zero		1


	//   ....[133]....
        /*094c*/ 	.word	0x00009d70
        /*0950*/ 	.word	0x00000000
        /*0954*/ 	.word	0x000000a8
        /*0958*/ 	.short	0x010a
        /*095a*/ 	.byte	0xff
	.zero		1


	//   ....[134]....
        /*095c*/ 	.word	0x00009dd0
        /*0960*/ 	.word	0x00000000
        /*0964*/ 	.word	0x00000090
        /*0968*/ 	.short	0x010a
        /*096a*/ 	.byte	0xff
	.zero		1


	//   ....[135]....
        /*096c*/ 	.word	0x00009e30
        /*0970*/ 	.word	0x00000000
        /*0974*/ 	.word	0x00000098
        /*0978*/ 	.short	0x010a
        /*097a*/ 	.byte	0xff
	.zero		1


	//   ....[136]....
        /*097c*/ 	.word	0x00009e90
        /*0980*/ 	.word	0x00000000
        /*0984*/ 	.word	0x00000090
        /*0988*/ 	.short	0x010a
        /*098a*/ 	.byte	0xff
	.zero		1


	//   ....[137]....
        /*098c*/ 	.word	0x00009ee0
        /*0990*/ 	.word	0x00000003
        /*0994*/ 	.word	0x000000b0
        /*0998*/ 	.short	0x010a
        /*099a*/ 	.byte	0xff
	.zero		1


	//   ....[138]....
        /*099c*/ 	.word	0x00009f30
        /*09a0*/ 	.word	0x00000003
        /*09a4*/ 	.word	0x00000080
        /*09a8*/ 	.short	0x010a
        /*09aa*/ 	.byte	0xff
	.zero		1


	//   ....[139]....
        /*09ac*/ 	.word	0x00009f80
        /*09b0*/ 	.word	0x000000a4
        /*09b4*/ 	.word	0x000000d0
        /*09b8*/ 	.short	0x010a
        /*09ba*/ 	.byte	0xff
	.zero		1


	//   ....[140]....
        /*09bc*/ 	.word	0x00009fd0
        /*09c0*/ 	.word	0x000000c8
        /*09c4*/ 	.word	0x00000080
        /*09c8*/ 	.short	0x010a
        /*09ca*/ 	.byte	0xff
	.zero		1


	//----- nvinfo : EIATTR_NUM_MBARRIERS
	.align		4
.L_47:
        /*09cc*/ 	.byte	0x03, 0x38
        /*09ce*/ 	.short	0x0027


	//----- nvinfo : EIATTR_EXIT_INSTR_OFFSETS
	.align		4
        /*09d0*/ 	.byte	0x04, 0x1c
        /*09d2*/ 	.short	(.L_49 - .L_48)


	//   ....[0]....
.L_48:
        /*09d4*/ 	.word	0x00003010


	//   ....[1]....
        /*09d8*/ 	.word	0x00003500


	//   ....[2]....
        /*09dc*/ 	.word	0x00003560


	//   ....[3]....
        /*09e0*/ 	.word	0x000048e0


	//   ....[4]....
        /*09e4*/ 	.word	0x000056e0


	//   ....[5]....
        /*09e8*/ 	.word	0x00005720


	//   ....[6]....
        /*09ec*/ 	.word	0x000093c0


	//----- nvinfo : EIATTR_MAX_THREADS
	.align		4
.L_49:
        /*09f0*/ 	.byte	0x04, 0x05
        /*09f2*/ 	.short	(.L_51 - .L_50)
.L_50:
        /*09f4*/ 	.word	0x00000100
        /*09f8*/ 	.word	0x00000001
        /*09fc*/ 	.word	0x00000001


	//----- nvinfo : EIATTR_CRS_STACK_SIZE
	.align		4
.L_51:
        /*0a00*/ 	.byte	0x04, 0x1e
        /*0a02*/ 	.short	(.L_53 - .L_52)
.L_52:
        /*0a04*/ 	.word	0x00000000


	//----- nvinfo : EIATTR_CBANK_PARAM_SIZE
	.align		4
.L_53:
        /*0a08*/ 	.byte	0x03, 0x19
        /*0a0a*/ 	.short	0x0800


	//----- nvinfo : EIATTR_PARAM_CBANK
	.align		4
        /*0a0c*/ 	.byte	0x04, 0x0a
        /*0a0e*/ 	.short	(.L_55 - .L_54)
	.align		4
.L_54:
        /*0a10*/ 	.word	index@(.nv.constant0._ZN7cutlass13device_kernelINS_4gemm6kernel13GemmUniversalIN4cute5tupleIJiiiiEEENS1_10collective13CollectiveMmaINS1_35MainloopSm100TmaUmmaWarpSpecializedILi8ELi2ELi4ENS5_IJNS4_1CILi4EEESB_NSA_ILi1EEEEEEEENS5_IJNSA_ILi256EEENSA_ILi128EEESG_EEENS_12float_e5m2_tENS5_IJlSC_lEEESI_SJ_NS4_8TiledMMAINS4_8MMA_AtomIJNS4_10MMA_TraitsINS4_25SM100_MMA_F8F6F4_2x1SM_SSEJSI_SI_fSF_SG_NS4_17integral_constantINS4_4UMMA5MajorELSQ_0EEESR_NSO_INSP_7ScaleInELSS_0EEEST_EEEEEENS4_6LayoutINS5_IJSC_SC_SC_EEENS5_IJNSA_ILi0EEESY_SY_EEEEENS5_IJNS4_10UnderscoreES11_S11_EEEEENS4_28SM100_TMA_2SM_LOAD_MULTICASTENS4_14ComposedLayoutINS4_7SwizzleILi3ELi4ELi3EEENS4_18smem_ptr_flag_bitsILi8EEENSW_INS5_IJNSA_ILi8EEESG_EEENS5_IJSG_SC_EEEEEEEvNS4_8identityES14_S1E_vS1F_EENS_8epilogue10collective18CollectiveEpilogueINS1H_23Sm100TmaWarpSpecializedILi2ELi2ELi64ELb0ELb0EEEJNS5_IJSG_SG_SG_EEENS5_IJNSW_ISG_SC_EENSW_INSA_ILi64EEESC_EEEEESI_SJ_SI_SJ_NS1H_6fusion15FusionCallbacksIS1L_NS1R_17LinearCombinationISI_fSI_fLNS_15FloatRoundStyleE2EEES1M_S1Q_JEEENS4_5SM1004TMEM4LOAD26SM100_TMEM_LOAD_32dp32b64xENS4_13SM90_TMA_LOADENS15_INS16_ILi2ELi4ELi3EEES19_NSW_INS5_IJS1A_S1O_EEENS5_IJS1O_SC_EEEEEEENS4_39AutoVectorizingCopyWithAssumedAlignmentILi128EEENS4_14SM90_TMA_STOREES26_S28_S28_EEEvvEEEEvNT_6ParamsE)
        /*0a14*/ 	.short	0x0380
        /*0a16*/ 	.short	0x0800


	//----- nvinfo : EIATTR_SW_WAR
	.align		4
.L_55:
        /*0a18*/ 	.byte	0x04, 0x36
        /*0a1a*/ 	.short	(.L_57 - .L_56)
.L_56:
        /*0a1c*/ 	.word	0x00000008
.L_57:


//--------------------- .nv.callgraph             --------------------------
	.section	.nv.callgraph,"",@"SHT_CUDA_CALLGRAPH"
	.align	4
	.sectionentsize	8
	.align		4
        /*0000*/ 	.word	0x00000000
	.align		4
        /*0004*/ 	.word	0xffffffff
	.align		4
        /*0008*/ 	.word	index@(_ZN7cutlass13device_kernelINS_4gemm6kernel13GemmUniversalIN4cute5tupleIJiiiiEEENS1_10collective13CollectiveMmaINS1_35MainloopSm100TmaUmmaWarpSpecializedILi8ELi2ELi4ENS5_IJNS4_1CILi4EEESB_NSA_ILi1EEEEEEEENS5_IJNSA_ILi256EEENSA_ILi128EEESG_EEENS_12float_e5m2_tENS5_IJlSC_lEEESI_SJ_NS4_8TiledMMAINS4_8MMA_AtomIJNS4_10MMA_TraitsINS4_25SM100_MMA_F8F6F4_2x1SM_SSEJSI_SI_fSF_SG_NS4_17integral_constantINS4_4UMMA5MajorELSQ_0EEESR_NSO_INSP_7ScaleInELSS_0EEEST_EEEEEENS4_6LayoutINS5_IJSC_SC_SC_EEENS5_IJNSA_ILi0EEESY_SY_EEEEENS5_IJNS4_10UnderscoreES11_S11_EEEEENS4_28SM100_TMA_2SM_LOAD_MULTICASTENS4_14ComposedLayoutINS4_7SwizzleILi3ELi4ELi3EEENS4_18smem_ptr_flag_bitsILi8EEENSW_INS5_IJNSA_ILi8EEESG_EEENS5_IJSG_SC_EEEEEEEvNS4_8identityES14_S1E_vS1F_EENS_8epilogue10collective18CollectiveEpilogueINS1H_23Sm100TmaWarpSpecializedILi2ELi2ELi64ELb0ELb0EEEJNS5_IJSG_SG_SG_EEENS5_IJNSW_ISG_SC_EENSW_INSA_ILi64EEESC_EEEEESI_SJ_SI_SJ_NS1H_6fusion15FusionCallbacksIS1L_NS1R_17LinearCombinationISI_fSI_fLNS_15FloatRoundStyleE2EEES1M_S1Q_JEEENS4_5SM1004TMEM4LOAD26SM100_TMEM_LOAD_32dp32b64xENS4_13SM90_TMA_LOADENS15_INS16_ILi2ELi4ELi3EEES19_NSW_INS5_IJS1A_S1O_EEENS5_IJS1O_SC_EEEEEEENS4_39AutoVectorizingCopyWithAssumedAlignmentILi128EEENS4_14SM90_TMA_STOREES26_S28_S28_EEEvvEEEEvNT_6ParamsE)
	.align		4
        /*000c*/ 	.word	index@(__assertfail)
	.align		4
        /*0010*/ 	.word	0x00000000
	.align		4
        /*0014*/ 	.word	0xfffffffe
	.align		4
        /*0018*/ 	.word	0x00000000
	.align		4
        /*001c*/ 	.word	0xfffffffd
	.align		4
        /*0020*/ 	.word	0x00000000
	.align		4
        /*0024*/ 	.word	0xfffffffc


//--------------------- .nv.constant4             --------------------------
	.section	.nv.constant4,"a",@progbits
	.align	8
	.align		8
.nv.constant4:
        /*0000*/ 	.dword	__assertfail
	.align		8
        /*0008*/ 	.dword	__unnamed_1
	.align		8
        /*0010*/ 	.dword	__unnamed_2
	.align		8
        /*0018*/ 	.dword	_ZN40_INTERNAL_a8a4774e_4_k_cu_a61802bb_342234cuda3std3__45__cpo5beginE
	.align		8
        /*0020*/ 	.dword	_ZN40_INTERNAL_a8a4774e_4_k_cu_a61802bb_342234cuda3std3__45__cpo3endE
	.align		8
        /*0028*/ 	.dword	_ZN40_INTERNAL_a8a4774e_4_k_cu_a61802bb_342234cuda3std3__45__cpo6cbeginE
	.align		8
        /*0030*/ 	.dword	_ZN40_INTERNAL_a8a4774e_4_k_cu_a61802bb_342234cuda3std3__45__cpo4cendE
	.align		8
        /*0038*/ 	.dword	_ZN40_INTERNAL_a8a4774e_4_k_cu_a61802bb_342234cuda3std3__442_GLOBAL__N__a8a4774e_4_k_cu_a61802bb_342236ignoreE
	.align		8
        /*0040*/ 	.dword	_ZN40_INTERNAL_a8a4774e_4_k_cu_a61802bb_342234cuda3std3__419piecewise_constructE
	.align		8
        /*0048*/ 	.dword	_ZN40_INTERNAL_a8a4774e_4_k_cu_a61802bb_342234cuda3std3__48in_placeE
	.align		8
        /*0050*/ 	.dword	_ZN40_INTERNAL_a8a4774e_4_k_cu_a61802bb_342234cuda3std6ranges3__45__cpo4swapE
	.align		8
        /*0058*/ 	.dword	_ZN40_INTERNAL_a8a4774e_4_k_cu_a61802bb_342234cuda3std6ranges3__45__cpo9iter_moveE
	.align		8
        /*0060*/ 	.dword	_ZN40_INTERNAL_a8a4774e_4_k_cu_a61802bb_342234cute7productE
	.align		8
        /*0068*/ 	.dword	_ZN40_INTERNAL_a8a4774e_4_k_cu_a61802bb_342234cute1_E
	.align		8
        /*0070*/ 	.dword	$str$25
	.align		8
        /*0078*/ 	.dword	$str$26
	.align		8
        /*0080*/ 	.dword	$str$27
	.align		8
        /*0088*/ 	.dword	$str$28


//--------------------- .text._ZN7cutlass13device_kernelINS_4gemm6kernel13GemmUniversalIN4cute5tupleIJiiiiEEENS1_10collective13CollectiveMmaINS1_35MainloopSm100TmaUmmaWarpSpecializedILi8ELi2ELi4ENS5_IJNS4_1CILi4EEESB_NSA_ILi1EEEEEEEENS5_IJNSA_ILi256EEENSA_ILi128EEESG_EEENS_12float_e5m2_tENS5_IJlSC_lEEESI_SJ_NS4_8TiledMMAINS4_8MMA_AtomIJNS4_10MMA_TraitsINS4_25SM100_MMA_F8F6F4_2x1SM_SSEJSI_SI_fSF_SG_NS4_17integral_constantINS4_4UMMA5MajorELSQ_0EEESR_NSO_INSP_7ScaleInELSS_0EEEST_EEEEEENS4_6LayoutINS5_IJSC_SC_SC_EEENS5_IJNSA_ILi0EEESY_SY_EEEEENS5_IJNS4_10UnderscoreES11_S11_EEEEENS4_28SM100_TMA_2SM_LOAD_MULTICASTENS4_14ComposedLayoutINS4_7SwizzleILi3ELi4ELi3EEENS4_18smem_ptr_flag_bitsILi8EEENSW_INS5_IJNSA_ILi8EEESG_EEENS5_IJSG_SC_EEEEEEEvNS4_8identityES14_S1E_vS1F_EENS_8epilogue10collective18CollectiveEpilogueINS1H_23Sm100TmaWarpSpecializedILi2ELi2ELi64ELb0ELb0EEEJNS5_IJSG_SG_SG_EEENS5_IJNSW_ISG_SC_EENSW_INSA_ILi64EEESC_EEEEESI_SJ_SI_SJ_NS1H_6fusion15FusionCallbacksIS1L_NS1R_17LinearCombinationISI_fSI_fLNS_15FloatRoundStyleE2EEES1M_S1Q_JEEENS4_5SM1004TMEM4LOAD26SM100_TMEM_LOAD_32dp32b64xENS4_13SM90_TMA_LOADENS15_INS16_ILi2ELi4ELi3EEES19_NSW_INS5_IJS1A_S1O_EEENS5_IJS1O_SC_EEEEEEENS4_39AutoVectorizingCopyWithAssumedAlignmentILi128EEENS4_14SM90_TMA_STOREES26_S28_S28_EEEvvEEEEvNT_6ParamsE --------------------------
	.section	.text._ZN7cutlass13device_kernelINS_4gemm6kernel13GemmUniversalIN4cute5tupleIJiiiiEEENS1_10collective13CollectiveMmaINS1_35MainloopSm100TmaUmmaWarpSpecializedILi8ELi2ELi4ENS5_IJNS4_1CILi4EEESB_NSA_ILi1EEEEEEEENS5_IJNSA_ILi256EEENSA_ILi128EEESG_EEENS_12float_e5m2_tENS5_IJlSC_lEEESI_SJ_NS4_8TiledMMAINS4_8MMA_AtomIJNS4_10MMA_TraitsINS4_25SM100_MMA_F8F6F4_2x1SM_SSEJSI_SI_fSF_SG_NS4_17integral_constantINS4_4UMMA5MajorELSQ_0EEESR_NSO_INSP_7ScaleInELSS_0EEEST_EEEEEENS4_6LayoutINS5_IJSC_SC_SC_EEENS5_IJNSA_ILi0EEESY_SY_EEEEENS5_IJNS4_10UnderscoreES11_S11_EEEEENS4_28SM100_TMA_2SM_LOAD_MULTICASTENS4_14ComposedLayoutINS4_7SwizzleILi3ELi4ELi3EEENS4_18smem_ptr_flag_bitsILi8EEENSW_INS5_IJNSA_ILi8EEESG_EEENS5_IJSG_SC_EEEEEEEvNS4_8identityES14_S1E_vS1F_EENS_8epilogue10collective18CollectiveEpilogueINS1H_23Sm100TmaWarpSpecializedILi2ELi2ELi64ELb0ELb0EEEJNS5_IJSG_SG_SG_EEENS5_IJNSW_ISG_SC_EENSW_INSA_ILi64EEESC_EEEEESI_SJ_SI_SJ_NS1H_6fusion15FusionCallbacksIS1L_NS1R_17LinearCombinationISI_fSI_fLNS_15FloatRoundStyleE2EEES1M_S1Q_JEEENS4_5SM1004TMEM4LOAD26SM100_TMEM_LOAD_32dp32b64xENS4_13SM90_TMA_LOADENS15_INS16_ILi2ELi4ELi3EEES19_NSW_INS5_IJS1A_S1O_EEENS5_IJS1O_SC_EEEEEEENS4_39AutoVectorizingCopyWithAssumedAlignmentILi128EEENS4_14SM90_TMA_STOREES26_S28_S28_EEEvvEEEEvNT_6ParamsE,"ax",@progbits
	.align	128
.text._ZN7cutlass13device_kernelINS_4gemm6kernel13GemmUniversalIN4cute5tupleIJiiiiEEENS1_10collective13CollectiveMmaINS1_35MainloopSm100TmaUmmaWarpSpecializedILi8ELi2ELi4ENS5_IJNS4_1CILi4EEESB_NSA_ILi1EEEEEEEENS5_IJNSA_ILi256EEENSA_ILi128EEESG_EEENS_12float_e5m2_tENS5_IJlSC_lEEESI_SJ_NS4_8TiledMMAINS4_8MMA_AtomIJNS4_10MMA_TraitsINS4_25SM100_MMA_F8F6F4_2x1SM_SSEJSI_SI_fSF_SG_NS4_17integral_constantINS4_4UMMA5MajorELSQ_0EEESR_NSO_INSP_7ScaleInELSS_0EEEST_EEEEEENS4_6LayoutINS5_IJSC_SC_SC_EEENS5_IJNSA_ILi0EEESY_SY_EEEEENS5_IJNS4_10UnderscoreES11_S11_EEEEENS4_28SM100_TMA_2SM_LOAD_MULTICASTENS4_14ComposedLayoutINS4_7SwizzleILi3ELi4ELi3EEENS4_18smem_ptr_flag_bitsILi8EEENSW_INS5_IJNSA_ILi8EEESG_EEENS5_IJSG_SC_EEEEEEEvNS4_8identityES14_S1E_vS1F_EENS_8epilogue10collective18CollectiveEpilogueINS1H_23Sm100TmaWarpSpecializedILi2ELi2ELi64ELb0ELb0EEEJNS5_IJSG_SG_SG_EEENS5_IJNSW_ISG_SC_EENSW_INSA_ILi64EEESC_EEEEESI_SJ_SI_SJ_NS1H_6fusion15FusionCallbacksIS1L_NS1R_17LinearCombinationISI_fSI_fLNS_15FloatRoundStyleE2EEES1M_S1Q_JEEENS4_5SM1004TMEM4LOAD26SM100_TMEM_LOAD_32dp32b64xENS4_13SM90_TMA_LOADENS15_INS16_ILi2ELi4ELi3EEES19_NSW_INS5_IJS1A_S1O_EEENS5_IJS1O_SC_EEEEEEENS4_39AutoVectorizingCopyWithAssumedAlignmentILi128EEENS4_14SM90_TMA_STOREES26_S28_S28_EEEvvEEEEvNT_6ParamsE:
        .type           _ZN7cutlass13device_kernelINS_4gemm6kernel13GemmUniversalIN4cute5tupleIJiiiiEEENS1_10collective13CollectiveMmaINS1_35MainloopSm100TmaUmmaWarpSpecializedILi8ELi2ELi4ENS5_IJNS4_1CILi4EEESB_NSA_ILi1EEEEEEEENS5_IJNSA_ILi256EEENSA_ILi128EEESG_EEENS_12float_e5m2_tENS5_IJlSC_lEEESI_SJ_NS4_8TiledMMAINS4_8MMA_AtomIJNS4_10MMA_TraitsINS4_25SM100_MMA_F8F6F4_2x1SM_SSEJSI_SI_fSF_SG_NS4_17integral_constantINS4_4UMMA5MajorELSQ_0EEESR_NSO_INSP_7ScaleInELSS_0EEEST_EEEEEENS4_6LayoutINS5_IJSC_SC_SC_EEENS5_IJNSA_ILi0EEESY_SY_EEEEENS5_IJNS4_10UnderscoreES11_S11_EEEEENS4_28SM100_TMA_2SM_LOAD_MULTICASTENS4_14ComposedLayoutINS4_7SwizzleILi3ELi4ELi3EEENS4_18smem_ptr_flag_bitsILi8EEENSW_INS5_IJNSA_ILi8EEESG_EEENS5_IJSG_SC_EEEEEEEvNS4_8identityES14_S1E_vS1F_EENS_8epilogue10collective18CollectiveEpilogueINS1H_23Sm100TmaWarpSpecializedILi2ELi2ELi64ELb0ELb0EEEJNS5_IJSG_SG_SG_EEENS5_IJNSW_ISG_SC_EENSW_INSA_ILi64EEESC_EEEEESI_SJ_SI_SJ_NS1H_6fusion15FusionCallbacksIS1L_NS1R_17LinearCombinationISI_fSI_fLNS_15FloatRoundStyleE2EEES1M_S1Q_JEEENS4_5SM1004TMEM4LOAD26SM100_TMEM_LOAD_32dp32b64xENS4_13SM90_TMA_LOADENS15_INS16_ILi2ELi4ELi3EEES19_NSW_INS5_IJS1A_S1O_EEENS5_IJS1O_SC_EEEEEEENS4_39AutoVectorizingCopyWithAssumedAlignmentILi128EEENS4_14SM90_TMA_STOREES26_S28_S28_EEEvvEEEEvNT_6ParamsE,@function
        .size           _ZN7cutlass13device_kernelINS_4gemm6kernel13GemmUniversalIN4cute5tupleIJiiiiEEENS1_10collective13CollectiveMmaINS1_35MainloopSm100TmaUmmaWarpSpecializedILi8ELi2ELi4ENS5_IJNS4_1CILi4EEESB_NSA_ILi1EEEEEEEENS5_IJNSA_ILi256EEENSA_ILi128EEESG_EEENS_12float_e5m2_tENS5_IJlSC_lEEESI_SJ_NS4_8TiledMMAINS4_8MMA_AtomIJNS4_10MMA_TraitsINS4_25SM100_MMA_F8F6F4_2x1SM_SSEJSI_SI_fSF_SG_NS4_17integral_constantINS4_4UMMA5MajorELSQ_0EEESR_NSO_INSP_7ScaleInELSS_0EEEST_EEEEEENS4_6LayoutINS5_IJSC_SC_SC_EEENS5_IJNSA_ILi0EEESY_SY_EEEEENS5_IJNS4_10UnderscoreES11_S11_EEEEENS4_28SM100_TMA_2SM_LOAD_MULTICASTENS4_14ComposedLayoutINS4_7SwizzleILi3ELi4ELi3EEENS4_18smem_ptr_flag_bitsILi8EEENSW_INS5_IJNSA_ILi8EEESG_EEENS5_IJSG_SC_EEEEEEEvNS4_8identityES14_S1E_vS1F_EENS_8epilogue10collective18CollectiveEpilogueINS1H_23Sm100TmaWarpSpecializedILi2ELi2ELi64ELb0ELb0EEEJNS5_IJSG_SG_SG_EEENS5_IJNSW_ISG_SC_EENSW_INSA_ILi64EEESC_EEEEESI_SJ_SI_SJ_NS1H_6fusion15FusionCallbacksIS1L_NS1R_17LinearCombinationISI_fSI_fLNS_15FloatRoundStyleE2EEES1M_S1Q_JEEENS4_5SM1004TMEM4LOAD26SM100_TMEM_LOAD_32dp32b64xENS4_13SM90_TMA_LOADENS15_INS16_ILi2ELi4ELi3EEES19_NSW_INS5_IJS1A_S1O_EEENS5_IJS1O_SC_EEEEEEENS4_39AutoVectorizingCopyWithAssumedAlignmentILi128EEENS4_14SM90_TMA_STOREES26_S28_S28_EEEvvEEEEvNT_6ParamsE,(.L_x_176 - _ZN7cutlass13device_kernelINS_4gemm6kernel13GemmUniversalIN4cute5tupleIJiiiiEEENS1_10collective13CollectiveMmaINS1_35MainloopSm100TmaUmmaWarpSpecializedILi8ELi2ELi4ENS5_IJNS4_1CILi4EEESB_NSA_ILi1EEEEEEEENS5_IJNSA_ILi256EEENSA_ILi128EEESG_EEENS_12float_e5m2_tENS5_IJlSC_lEEESI_SJ_NS4_8TiledMMAINS4_8MMA_AtomIJNS4_10MMA_TraitsINS4_25SM100_MMA_F8F6F4_2x1SM_SSEJSI_SI_fSF_SG_NS4_17integral_constantINS4_4UMMA5MajorELSQ_0EEESR_NSO_INSP_7ScaleInELSS_0EEEST_EEEEEENS4_6LayoutINS5_IJSC_SC_SC_EEENS5_IJNSA_ILi0EEESY_SY_EEEEENS5_IJNS4_10UnderscoreES11_S11_EEEEENS4_28SM100_TMA_2SM_LOAD_MULTICASTENS4_14ComposedLayoutINS4_7SwizzleILi3ELi4ELi3EEENS4_18smem_ptr_flag_bitsILi8EEENSW_INS5_IJNSA_ILi8EEESG_EEENS5_IJSG_SC_EEEEEEEvNS4_8identityES14_S1E_vS1F_EENS_8epilogue10collective18CollectiveEpilogueINS1H_23Sm100TmaWarpSpecializedILi2ELi2ELi64ELb0ELb0EEEJNS5_IJSG_SG_SG_EEENS5_IJNSW_ISG_SC_EENSW_INSA_ILi64EEESC_EEEEESI_SJ_SI_SJ_NS1H_6fusion15FusionCallbacksIS1L_NS1R_17LinearCombinationISI_fSI_fLNS_15FloatRoundStyleE2EEES1M_S1Q_JEEENS4_5SM1004TMEM4LOAD26SM100_TMEM_LOAD_32dp32b64xENS4_13SM90_TMA_LOADENS15_INS16_ILi2ELi4ELi3EEES19_NSW_INS5_IJS1A_S1O_EEENS5_IJS1O_SC_EEEEEEENS4_39AutoVectorizingCopyWithAssumedAlignmentILi128EEENS4_14SM90_TMA_STOREES26_S28_S28_EEEvvEEEEvNT_6ParamsE)
        .other          _ZN7cutlass13device_kernelINS_4gemm6kernel13GemmUniversalIN4cute5tupleIJiiiiEEENS1_10collective13CollectiveMmaINS1_35MainloopSm100TmaUmmaWarpSpecializedILi8ELi2ELi4ENS5_IJNS4_1CILi4EEESB_NSA_ILi1EEEEEEEENS5_IJNSA_ILi256EEENSA_ILi128EEESG_EEENS_12float_e5m2_tENS5_IJlSC_lEEESI_SJ_NS4_8TiledMMAINS4_8MMA_AtomIJNS4_10MMA_TraitsINS4_25SM100_MMA_F8F6F4_2x1SM_SSEJSI_SI_fSF_SG_NS4_17integral_constantINS4_4UMMA5MajorELSQ_0EEESR_NSO_INSP_7ScaleInELSS_0EEEST_EEEEEENS4_6LayoutINS5_IJSC_SC_SC_EEENS5_IJNSA_ILi0EEESY_SY_EEEEENS5_IJNS4_10UnderscoreES11_S11_EEEEENS4_28SM100_TMA_2SM_LOAD_MULTICASTENS4_14ComposedLayoutINS4_7SwizzleILi3ELi4ELi3EEENS4_18smem_ptr_flag_bitsILi8EEENSW_INS5_IJNSA_ILi8EEESG_EEENS5_IJSG_SC_EEEEEEEvNS4_8identityES14_S1E_vS1F_EENS_8epilogue10collective18CollectiveEpilogueINS1H_23Sm100TmaWarpSpecializedILi2ELi2ELi64ELb0ELb0EEEJNS5_IJSG_SG_SG_EEENS5_IJNSW_ISG_SC_EENSW_INSA_ILi64EEESC_EEEEESI_SJ_SI_SJ_NS1H_6fusion15FusionCallbacksIS1L_NS1R_17LinearCombinationISI_fSI_fLNS_15FloatRoundStyleE2EEES1M_S1Q_JEEENS4_5SM1004TMEM4LOAD26SM100_TMEM_LOAD_32dp32b64xENS4_13SM90_TMA_LOADENS15_INS16_ILi2ELi4ELi3EEES19_NSW_INS5_IJS1A_S1O_EEENS5_IJS1O_SC_EEEEEEENS4_39AutoVectorizingCopyWithAssumedAlignmentILi128EEENS4_14SM90_TMA_STOREES26_S28_S28_EEEvvEEEEvNT_6ParamsE,@"STO_CUDA_ENTRY STV_DEFAULT"
_ZN7cutlass13device_kernelINS_4gemm6kernel13GemmUniversalIN4cute5tupleIJiiiiEEENS1_10collective13CollectiveMmaINS1_35MainloopSm100TmaUmmaWarpSpecializedILi8ELi2ELi4ENS5_IJNS4_1CILi4EEESB_NSA_ILi1EEEEEEEENS5_IJNSA_ILi256EEENSA_ILi128EEESG_EEENS_12float_e5m2_tENS5_IJlSC_lEEESI_SJ_NS4_8TiledMMAINS4_8MMA_AtomIJNS4_10MMA_TraitsINS4_25SM100_MMA_F8F6F4_2x1SM_SSEJSI_SI_fSF_SG_NS4_17integral_constantINS4_4UMMA5MajorELSQ_0EEESR_NSO_INSP_7ScaleInELSS_0EEEST_EEEEEENS4_6LayoutINS5_IJSC_SC_SC_EEENS5_IJNSA_ILi0EEESY_SY_EEEEENS5_IJNS4_10UnderscoreES11_S11_EEEEENS4_28SM100_TMA_2SM_LOAD_MULTICASTENS4_14ComposedLayoutINS4_7SwizzleILi3ELi4ELi3EEENS4_18smem_ptr_flag_bitsILi8EEENSW_INS5_IJNSA_ILi8EEESG_EEENS5_IJSG_SC_EEEEEEEvNS4_8identityES14_S1E_vS1F_EENS_8epilogue10collective18CollectiveEpilogueINS1H_23Sm100TmaWarpSpecializedILi2ELi2ELi64ELb0ELb0EEEJNS5_IJSG_SG_SG_EEENS5_IJNSW_ISG_SC_EENSW_INSA_ILi64EEESC_EEEEESI_SJ_SI_SJ_NS1H_6fusion15FusionCallbacksIS1L_NS1R_17LinearCombinationISI_fSI_fLNS_15FloatRoundStyleE2EEES1M_S1Q_JEEENS4_5SM1004TMEM4LOAD26SM100_TMEM_LOAD_32dp32b64xENS4_13SM90_TMA_LOADENS15_INS16_ILi2ELi4ELi3EEES19_NSW_INS5_IJS1A_S1O_EEENS5_IJS1O_SC_EEEEEEENS4_39AutoVectorizingCopyWithAssumedAlignmentILi128EEENS4_14SM90_TMA_STOREES26_S28_S28_EEEvvEEEEvNT_6ParamsE:
[----:B------:R-:W1:Y:S01]  /*0000*/  LDC R1, c[0x0][0x37c] ;  /* 0x0000df00ff017b82 */ /* 0x000e620000000800 */
[----:B------:R-:W2:Y:S01]  /*0010*/  S2R R177, SR_TID.X ;  /* 0x0000000000b17919 */ /* 0x000ea20000002100 */
[----:B------:R-:W3:Y:S06]  /*0020*/  LDCU.64 UR8, c[0x0][0x890] ;  /* 0x00011200ff0877ac */ /* 0x000eec0008000a00 */
[----:B------:R-:W4:Y:S01]  /*0030*/  S2UR UR50, SR_CgaCtaId ;  /* 0x00000000003279c3 */ /* 0x000f220000008800 */
[----:B------:R-:W-:Y:S02]  /*0040*/  PRMT R162, RZ, 0x7610, R162 ;  /* 0x00007610ffa27816 */ /* 0x000fe400000000a2 */
[----:B------:R-:W-:-:S02]  /*0050*/  ELECT P0, URZ, PT ;  /* 0x0000000000ff782f */ /* 0x000fc40003800000 */
[----:B---3--:R-:W-:-:S04]  /*0060*/  ISETP.NE.U32.AND P1, PT, RZ, UR8, PT ;  /* 0x00000008ff007c0c */ /* 0x008fc8000bf25070 */
[----:B------:R-:W-:Y:S01]  /*0070*/  ISETP.NE.AND.EX P2, PT, RZ, UR9, PT, P1 ;  /* 0x00000009ff007c0c */ /* 0x000fe2000bf45310 */
[----:B----4-:R-:W-:Y:S02]  /*0080*/  ULOP3.LUT UR46, UR50, 0x1, URZ, 0xc0, !UPT ;  /* 0x00000001322e7892 */ /* 0x010fe4000f8ec0ff */
[----:B------:R-:W-:Y:S01]  /*0090*/  ULOP3.LUT UR45, UR50, 0x1, URZ, 0x3c, !UPT ;  /* 0x00000001322d7892 */ /* 0x000fe2000f8e3cff */
[----:B--2---:R-:W-:-:S05]  /*00a0*/  SHF.R.U32.HI R163, RZ, 0x5, R177 ;  /* 0x00000005ffa37819 */ /* 0x004fca00000116b1 */
[----:B------:R-:W2:Y:S02]  /*00b0*/  SHFL.IDX PT, R0, R163, RZ, 0x1f ;  /* 0x00001fffa3007589 */ /* 0x000ea400000e0000 */
[----:B--2---:R-:W-:Y:S02]  /*00c0*/  R2UR UR21, R0 ;  /* 0x00000000001572ca */ /* 0x004fe400000e0000 */
[----:B-1----:R-:W-:Y:S05]  /*00d0*/  @P2 BRA `(.L_x_0) ;  /* 0x0000000000302947 */ /* 0x002fea0003800000 */
[----:B------:R-:W1:Y:S02]  /*00e0*/  LDCU.64 UR4, c[0x0][0x888] ;  /* 0x00011100ff0477ac */ /* 0x000e640008000a00 */
[----:B-1----:R-:W-:-:S04]  /*00f0*/  UISETP.NE.U32.AND UP0, UPT, UR4, URZ, UPT ;  /* 0x000000ff0400728c */ /* 0x002fc8000bf05070 */
[----:B------:R-:W-:-:S09]  /*0100*/  UISETP.NE.AND.EX UP0, UPT, UR5, URZ, UPT, UP0 ;  /* 0x000000ff0500728c */ /* 0x000fd2000bf05300 */
[----:B------:R-:W-:Y:S05]  /*0110*/  BRA.U !UP0, `(.L_x_1) ;  /* 0x0000000108147547 */ /* 0x000fea000b800000 */
[----:B------:R-:W1:Y:S01]  /*0120*/  LDC.64 R2, c[0x0][0x888] ;  /* 0x00022200ff027b82 */ /* 0x000e620000000a00 */
[----:B------:R-:W1:Y:S02]  /*0130*/  LDCU.64 UR4, c[0x0][0x358] ;  /* 0x00006b00ff0477ac */ /* 0x000e640008000a00 */
[----:B-1----:R1:W5:Y:S01]  /*0140*/  LDG.E R73, desc[UR4][R2.64] ;  /* 0x0000000402497981 */ /* 0x002362000c1e1900 */
[----:B------:R-:W-:Y:S01]  /*0150*/  HFMA2 R162, -RZ, RZ, 0, 5.9604644775390625e-08 ;  /* 0x00000001ffa27431 */ /* 0x000fe200000001ff */
[----:B------:R-:W-:Y:S05]  /*0160*/  BRA `(.L_x_0) ;  /* 0x00000000000c7947 */ /* 0x000fea0003800000 */
.L_x_1:
[----:B------:R-:W1:Y:S01]  /*0170*/  LDCU UR4, c[0x0][0x880] ;  /* 0x00011000ff0477ac */ /* 0x000e620008000800 */
[----:B------:R-:W-:Y:S01]  /*0180*/  HFMA2 R162, -RZ, RZ, 0, 5.9604644775390625e-08 ;  /* 0x00000001ffa27431 */ /* 0x000fe200000001ff */
[----:B-1----:R-:W-:-:S07]  /*0190*/  MOV R73, UR4 ;  /* 0x0000000400497c02 */ /* 0x002fce0008000f00 */
.L_x_0:
[----:B------:R-:W2:Y:S02]  /*01a0*/  LDCU.64 UR4, c[0x0][0x8b0] ;  /* 0x00011600ff0477ac */ /* 0x000ea40008000a00 */
[----:B--2---:R-:W-:-:S04]  /*01b0*/  UISETP.NE.U32.AND UP0, UPT, UR4, URZ, UPT ;  /* 0x000000ff0400728c */ /* 0x004fc8000bf05070 */
[----:B------:R-:W-:-:S09]  /*01c0*/  UISETP.NE.AND.EX UP0, UPT, UR5, URZ, UPT, UP0 ;  /* 0x000000ff0500728c */ /* 0x000fd2000bf05300 */
[----:B------:R-:W-:Y:S05]  /*01d0*/  BRA.U UP0, `(.L_x_2) ;  /* 0x0000000100287547 */ /* 0x000fea000b800000 */
[----:B------:R-:W2:Y:S02]  /*01e0*/  LDCU.64 UR4, c[0x0][0x8a8] ;  /* 0x00011500ff0477ac */ /* 0x000ea40008000a00 */
[----:B--2---:R-:W-:-:S04]  /*01f0*/  UISETP.NE.U32.AND UP0, UPT, UR4, URZ, UPT ;  /* 0x000000ff0400728c */ /* 0x004fc8000bf05070 */
[----:B------:R-:W-:-:S09]  /*0200*/  UISETP.NE.AND.EX UP0, UPT, UR5, URZ, UPT, UP0 ;  /* 0x000000ff0500728c */ /* 0x000fd2000bf05300 */
[----:B------:R-:W-:Y:S05]  /*0210*/  BRA.U !UP0, `(.L_x_3) ;  /* 0x0000000108107547 */ /* 0x000fea000b800000 */
[----:B------:R-:W2:Y:S01]  /*0220*/  LDC.64 R70, c[0x0][0x8a8] ;  /* 0x00022a00ff467b82 */ /* 0x000ea20000000a00 */
[----:B------:R-:W2:Y:S02]  /*0230*/  LDCU.64 UR4, c[0x0][0x358] ;  /* 0x00006b00ff0477ac */ /* 0x000ea40008000a00 */
[----:B--2---:R2:W5:Y:S01]  /*0240*/  LDG.E R70, desc[UR4][R70.64] ;  /* 0x0000000446467981 */ /* 0x004562000c1e1900 */
[----:B------:R-:W-:Y:S05]  /*0250*/  BRA `(.L_x_2) ;  /* 0x0000000000087947 */ /* 0x000fea0003800000 */
.L_x_3:
[----:B------:R-:W2:Y:S02]  /*0260*/  LDCU UR4, c[0x0][0x8a0] ;  /* 0x00011400ff0477ac */ /* 0x000ea40008000800 */
[----:B--2---:R-:W-:Y:S02]  /*0270*/  MOV R70, UR4 ;  /* 0x0000000400467c02 */ /* 0x004fe40008000f00 */
.L_x_2:
[----:B------:R-:W-:Y:S01]  /*0280*/  IMAD.U32 R0, RZ, RZ, UR21 ;  /* 0x00000015ff007e24 */ /* 0x000fe2000f8e00ff */
[----:B------:R-:W-:Y:S04]  /*0290*/  BSSY.RECONVERGENT B0, `(.L_x_4) ;  /* 0x000000c000007945 */ /* 0x000fe80003800200 */
[C---:B------:R-:W-:Y:S02]  /*02a0*/  ISETP.NE.OR P3, PT, R0.reuse, 0x1, !P0 ;  /* 0x000000010000780c */ /* 0x040fe40004765670 */
[----:B------:R-:W-:-:S11]  /*02b0*/  ISETP.NE.OR P2, PT, R0, 0x3, !P0 ;  /* 0x000000030000780c */ /* 0x000fd60004745670 */
[----:B------:R-:W-:Y:S05]  /*02c0*/  @P3 BRA `(.L_x_5) ;  /* 0x0000000000203947 */ /* 0x000fea0003800000 */
[----:B------:R-:W3:Y:S02]  /*02d0*/  LDCU.64 UR4, c[0x0][0x348] ;  /* 0x00006900ff0477ac */ /* 0x000ee40008000a00 */
[----:B---3--:R-:W-:Y:S02]  /*02e0*/  UIADD3 UR6, UP1, UPT, UR4, 0x80, URZ ;  /* 0x0000008004067890 */ /* 0x008fe4000ff3e0ff */
[----:B------:R-:W-:Y:S02]  /*02f0*/  UIADD3 UR4, UP0, UPT, UR4, 0x180, URZ ;  /* 0x0000018004047890 */ /* 0x000fe4000ff1e0ff */
[----:B------:R-:W-:Y:S02]  /*0300*/  UIADD3.X UR7, UPT, UPT, URZ, UR5, URZ, UP1, !UPT ;  /* 0x00000005ff077290 */ /* 0x000fe40008ffe4ff */
[----:B------:R-:W-:-:S07]  /*0310*/  UIADD3.X UR5, UPT, UPT, URZ, UR5, URZ, UP0, !UPT ;  /* 0x00000005ff057290 */ /* 0x000fce00087fe4ff */
[----:B------:R3:W-:Y:S02]  /*0320*/  UTMACCTL.PF [UR6] ;  /* 0x00000000060079b9 */ /* 0x0007e40008040000 */
[----:B------:R3:W-:Y:S02]  /*0330*/  UTMACCTL.PF [UR4] ;  /* 0x00000000040079b9 */ /* 0x0007e40008040000 */
[----:B---3--:R-:W-:Y:S01]  /*0340*/  NOP ;  /* 0x0000000000007918 */ /* 0x008fe20000000000 */
.L_x_5:
[----:B------:R-:W-:Y:S05]  /*0350*/  BSYNC.RECONVERGENT B0 ;  /* 0x0000000000007941 */ /* 0x000fea0003800200 */
.L_x_4:
[----:B------:R-:W-:Y:S04]  /*0360*/  BSSY.RECONVERGENT B0, `(.L_x_6) ;  /* 0x000000a000007945 */ /* 0x000fe80003800200 */
        /* <DEDUP_REMOVED lines=9> */
.L_x_7:
[----:B------:R-:W-:Y:S05]  /*0400*/  BSYNC.RECONVERGENT B0 ;  /* 0x0000000000007941 */ /* 0x000fea0003800200 */
.L_x_6:
[----:B------:R-:W3:Y:S01]  /*0410*/  LDCU.64 UR4, c[0x0][0x888] ;  /* 0x00011100ff0477ac */ /* 0x000ee20008000a00 */
[----:B------:R-:W-:Y:S01]  /*0420*/  ISETP.NE.AND.EX P1, PT, RZ, UR9, PT, P1 ;  /* 0x00000009ff007c0c */ /* 0x000fe2000bf25310 */
[----:B------:R-:W-:Y:S01]  /*0430*/  UPLOP3.LUT UP3, UPT, UPT, UPT, UPT, 0x80, 0x8 ;  /* 0x000000000008789c */ /* 0x000fe20003f6f070 */
[----:B---3--:R-:W-:-:S04]  /*0440*/  ISETP.NE.U32.AND P2, PT, RZ, UR4, PT ;  /* 0x00000004ff007c0c */ /* 0x008fc8000bf45070 */
[----:B------:R-:W-:-:S13]  /*0450*/  ISETP.NE.AND.EX P2, PT, RZ, UR5, PT, P2 ;  /* 0x00000005ff007c0c */ /* 0x000fda000bf45320 */
[----:B------:R-:W-:Y:S05]  /*0460*/  @P2 BRA P1, `(.L_x_8) ;  /* 0x0000000000282947 */ /* 0x000fea0000800000 */
[----:B------:R-:W-:Y:S01]  /*0470*/  UISETP.NE.U32.AND UP0, UPT, UR8, URZ, UPT ;  /* 0x000000ff0800728c */ /* 0x000fe2000bf05070 */
[----:B-----5:R-:W-:Y:S01]  /*0480*/  FSETP.NEU.AND P1, PT, R73, RZ, PT ;  /* 0x000000ff4900720b */ /* 0x020fe20003f2d000 */
[----:B------:R-:W-:Y:S02]  /*0490*/  UISETP.NE.U32.AND UP2, UPT, UR4, URZ, UPT ;  /* 0x000000ff0400728c */ /* 0x000fe4000bf45070 */
[----:B------:R-:W-:Y:S02]  /*04a0*/  UISETP.NE.AND.EX UP1, UPT, UR9, URZ, UPT, UP0 ;  /* 0x000000ff0900728c */ /* 0x000fe4000bf25300 */
[----:B------:R-:W-:-:S04]  /*04b0*/  UISETP.NE.AND.EX UP0, UPT, UR5, URZ, UPT, UP2 ;  /* 0x000000ff0500728c */ /* 0x000fc8000bf05320 */
[----:B------:R-:W-:-:S04]  /*04c0*/  USEL UR4, URZ, 0xffffffff, UP0 ;  /* 0xffffffffff047887 */ /* 0x000fc80008000000 */
[----:B------:R-:W-:Y:S01]  /*04d0*/  VOTEU.ANY UP0, P1 ;  /* 0x0000000000ff7886 */ /* 0x000fe20000800100 */
[----:B------:R-:W-:-:S04]  /*04e0*/  @!UP1 USEL UR4, URZ, 0xffffffff, UP0 ;  /* 0xffffffffff049887 */ /* 0x000fc80008000000 */
[----:B------:R-:W-:-:S04]  /*04f0*/  ULOP3.LUT UR4, UR4, 0x1, URZ, 0xc0, !UPT ;  /* 0x0000000104047892 */ /* 0x000fc8000f8ec0ff */
[----:B------:R-:W-:-:S11]  /*0500*/  UISETP.NE.U32.AND UP3, UPT, UR4, 0x1, UPT ;  /* 0x000000010400788c */ /* 0x000fd6000bf65070 */
.L_x_8:
[----:B------:R-:W3:Y:S01]  /*0510*/  SHFL.IDX PT, R0, R163, RZ, 0x1f ;  /* 0x00001fffa3007589 */ /* 0x000ee200000e0000 */
[----:B------:R-:W-:-:S04]  /*0520*/  UISETP.NE.AND UP0, UPT, UR21, 0x2, UPT ;  /* 0x000000021500788c */ /* 0x000fc8000bf05270 */
[----:B------:R-:W-:Y:S02]  /*0530*/  UISETP.EQ.AND UP1, UPT, UR46, URZ, !UP0 ;  /* 0x000000ff2e00728c */ /* 0x000fe4000c722270 */
[----:B------:R-:W-:-:S04]  /*0540*/  USEL UR38, URZ, 0x1, UP0 ;  /* 0x00000001ff267887 */ /* 0x000fc80008000000 */
[----:B------:R-:W-:Y:S02]  /*0550*/  PLOP3.LUT P3, PT, P0, PT, UP1, 0x80, 0x8 ;  /* 0x000000000008781c */ /* 0x000fe4000076f018 */
[----:B---3--:R-:W-:-:S13]  /*0560*/  ISETP.NE.AND P1, PT, R0, RZ, PT ;  /* 0x000000ff0000720c */ /* 0x008fda0003f25270 */
[----:B------:R-:W-:Y:S05]  /*0570*/  @P1 BRA `(.L_x_9) ;  /* 0x0000000000741947 */ /* 0x000fea0003800000 */
[----:B------:R-:W-:Y:S01]  /*0580*/  UMOV UR4, 0x400 ;  /* 0x0000040000047882 */ /* 0x000fe20000000000 */
[----:B------:R-:W-:Y:S01]  /*0590*/  UMOV UR8, 0x1 ;  /* 0x0000000100087882 */ /* 0x000fe20000000000 */
[----:B------:R-:W-:Y:S01]  /*05a0*/  UMOV UR6, 0x5 ;  /* 0x0000000500067882 */ /* 0x000fe20000000000 */
[----:B------:R-:W-:Y:S02]  /*05b0*/  ULEA UR4, UR50, UR4, 0x18 ;  /* 0x0000000432047291 */ /* 0x000fe4000f8ec0ff */
[----:B------:R-:W-:-:S04]  /*05c0*/  UIADD3 UR8, UPT, UPT, -UR8, 0x100000, URZ ;  /* 0x0010000008087890 */ /* 0x000fc8000fffe1ff */
[----:B------:R-:W-:Y:S02]  /*05d0*/  USHF.L.U32 UR9, UR8, 0xb, URZ ;  /* 0x0000000b08097899 */ /* 0x000fe400080006ff */
[----:B------:R-:W-:Y:S02]  /*05e0*/  USHF.L.U32 UR8, UR8, 0x1, URZ ;  /* 0x0000000108087899 */ /* 0x000fe400080006ff */
[----:B------:R-:W-:-:S04]  /*05f0*/  UIADD3 UR6, UPT, UPT, -UR6, 0x100000, URZ ;  /* 0x0010000006067890 */ /* 0x000fc8000fffe1ff */
[----:B------:R-:W-:Y:S02]  /*0600*/  USHF.L.U32 UR7, UR6, 0xb, URZ ;  /* 0x0000000b06077899 */ /* 0x000fe400080006ff */
[----:B------:R-:W-:Y:S01]  /*0610*/  USHF.L.U32 UR6, UR6, 0x1, URZ ;  /* 0x0000000106067899 */ /* 0x000fe200080006ff */
[----:B------:R-:W-:Y:S01]  /*0620*/  ELECT P1, URZ, PT ;  /* 0x0000000000ff782f */ /* 0x000fe20003820000 */
[----:B------:R-:W3:Y:S02]  /*0630*/  FENCE.VIEW.ASYNC.S ;  /* 0x00000000000073c6 */ /* 0x000ee40000000000 */
[----:B---3--:R3:W4:Y:S08]  /*0640*/  SYNCS.EXCH.64 URZ, [UR4], UR8 ;  /* 0x0000000804ff75b2 */ /* 0x0087300008000100 */
[----:B------:R3:W1:Y:S01]  /*0650*/  SYNCS.EXCH.64 URZ, [UR4+0x40], UR6 ;  /* 0x0000400604ff75b2 */ /* 0x0006620008000100 */
        /* <DEDUP_REMOVED lines=13> */
[----:B------:R3:W1:Y:S02]  /*0730*/  SYNCS.EXCH.64 URZ, [UR4+0x78], UR6 ;  /* 0x0000780604ff75b2 */ /* 0x0006640008000100 */
[----:B---3--:R-:W-:Y:S01]  /*0740*/  NOP ;  /* 0x0000000000007918 */ /* 0x008fe20000000000 */
.L_x_9:
[----:B------:R-:W3:Y:S01]  /*0750*/  SHFL.IDX PT, R0, R163, RZ, 0x1f ;  /* 0x00001fffa3007589 */ /* 0x000ee200000e0000 */
[----:B------:R-:W-:Y:S01]  /*0760*/  NOP ;  /* 0x0000000000007918 */ /* 0x000fe20000000000 */
[----:B---3--:R-:W-:-:S13]  /*0770*/  ISETP.NE.AND P1, PT, R0, 0x1, PT ;  /* 0x000000010000780c */ /* 0x008fda0003f25270 */
        /* <DEDUP_REMOVED lines=13> */
[----:B---3--:R3:W1:Y:S08]  /*0850*/  SYNCS.EXCH.64 URZ, [UR4+0x80], UR8 ;  /* 0x0000800804ff75b2 */ /* 0x0086700008000100 */
[----:B------:R3:W1:Y:S01]  /*0860*/  SYNCS.EXCH.64 URZ, [UR4+0x90], UR6 ;  /* 0x0000900604ff75b2 */ /* 0x0006620008000100 */
[----:B------:R3:W1:Y:S01]  /*0870*/  SYNCS.EXCH.64 URZ, [UR4+0x88], UR8 ;  /* 0x0000880804ff75b2 */ /* 0x0006620008000100 */
[----:B------:R3:W1:Y:S01]  /*0880*/  SYNCS.EXCH.64 URZ, [UR4+0x98], UR6 ;  /* 0x0000980604ff75b2 */ /* 0x0006620008000100 */
[----:B------:R-:W-:Y:S01]  /*0890*/  NOP ;  /* 0x0000000000007918 */ /* 0x000fe20000000000 */
.L_x_10:
[----:B------:R-:W2:Y:S01]  /*08a0*/  SHFL.IDX PT, R0, R163, RZ, 0x1f ;  /* 0x00001fffa3007589 */ /* 0x000ea200000e0000 */
[----:B------:R-:W-:Y:S01]  /*08b0*/  NOP ;  /* 0x0000000000007918 */ /* 0x000fe20000000000 */
[----:B--2---:R-:W-:-:S13]  /*08c0*/  ISETP.NE.AND P1, PT, R0, 0x3, PT ;  /* 0x000000030000780c */ /* 0x004fda0003f25270 */
[----:B------:R-:W-:Y:S05]  /*08d0*/  @P1 BRA `(.L_x_11) ;  /* 0x00000000002c1947 */ /* 0x000fea0003800000 */
[----:B---3--:R-:W-:Y:S01]  /*08e0*/  UMOV UR4, 0x400 ;  /* 0x0000040000047882 */ /* 0x008fe20000000000 */
[----:B------:R-:W-:Y:S01]  /*08f0*/  UMOV UR5, 0x20 ;  /* 0x0000002000057882 */ /* 0x000fe20000000000 */
[----:B------:R-:W-:Y:S02]  /*0900*/  ULEA UR6, UR50, UR4, 0x18 ;  /* 0x0000000432067291 */ /* 0x000fe4000f8ec0ff */
[----:B------:R-:W-:-:S04]  /*0910*/  UIADD3 UR4, UPT, UPT, -UR5, 0x100000, URZ ;  /* 0x0010000005047890 */ /* 0x000fc8000fffe1ff */
[----:B------:R-:W-:Y:S02]  /*0920*/  USHF.L.U32 UR5, UR4, 0xb, URZ ;  /* 0x0000000b04057899 */ /* 0x000fe400080006ff */
[----:B------:R-:W-:Y:S01]  /*0930*/  USHF.L.U32 UR4, UR4, 0x1, URZ ;  /* 0x0000000104047899 */ /* 0x000fe200080006ff */
[----:B------:R-:W-:Y:S01]  /*0940*/  ELECT P1, URZ, PT ;  /* 0x0000000000ff782f */ /* 0x000fe20003820000 */
[----:B------:R-:W2:Y:S10]  /*0950*/  FENCE.VIEW.ASYNC.S ;  /* 0x00000000000073c6 */ /* 0x000eb40000000000 */
[----:B--2---:R2:W3:Y:S01]  /*0960*/  SYNCS.EXCH.64 URZ, [UR6+0xa0], UR4 ;  /* 0x0000a00406ff75b2 */ /* 0x0044e20008000100 */
[----:B------:R2:W1:Y:S01]  /*0970*/  SYNCS.EXCH.64 URZ, [UR6+0xa8], UR4 ;  /* 0x0000a80406ff75b2 */ /* 0x0004620008000100 */
[----:B------:R-:W-:Y:S01]  /*0980*/  NOP ;  /* 0x0000000000007918 */ /* 0x000fe20000000000 */
.L_x_11:
[----:B------:R-:W4:Y:S01]  /*0990*/  SHFL.IDX PT, R0, R163, RZ, 0x1f ;  /* 0x00001fffa3007589 */ /* 0x000f2200000e0000 */
[----:B------:R-:W-:Y:S01]  /*09a0*/  NOP ;  /* 0x0000000000007918 */ /* 0x000fe20000000000 */
[----:B----4-:R-:W-:-:S13]  /*09b0*/  ISETP.NE.AND P1, PT, R0, 0x4, PT ;  /* 0x000000040000780c */ /* 0x010fda0003f25270 */
[----:B------:R-:W-:Y:S05]  /*09c0*/  @P1 BRA `(.L_x_12) ;  /* 0x0000000000481947 */ /* 0x000fea0003800000 */
[----:B--23--:R-:W-:Y:S01]  /*09d0*/  UMOV UR4, 0xe20 ;  /* 0x00000e2000047882 */ /* 0x00cfe20000000000 */
[----:B------:R-:W-:Y:S01]  /*09e0*/  UMOV UR6, 0x400 ;  /* 0x0000040000067882 */ /* 0x000fe20000000000 */
[----:B------:R-:W-:Y:S01]  /*09f0*/  USEL UR4, UR4, 0xc20, UP3 ;  /* 0x00000c2004047887 */ /* 0x000fe20009800000 */
        /* <DEDUP_REMOVED lines=9> */
[----:B------:R-:W2:Y:S02]  /*0a90*/  FENCE.VIEW.ASYNC.S ;  /* 0x00000000000073c6 */ /* 0x000ea40000000000 */
[----:B--2---:R4:W2:Y:S08]  /*0aa0*/  SYNCS.EXCH.64 URZ, [UR6+0xb0], UR8 ;  /* 0x0000b00806ff75b2 */ /* 0x0048b00008000100 */
[----:B------:R4:W3:Y:S01]  /*0ab0*/  SYNCS.EXCH.64 URZ, [UR6+0xc0], UR4 ;  /* 0x0000c00406ff75b2 */ /* 0x0008e20008000100 */
[----:B------:R4:W1:Y:S01]  /*0ac0*/  SYNCS.EXCH.64 URZ, [UR6+0xb8], UR8 ;  /* 0x0000b80806ff75b2 */ /* 0x0008620008000100 */
[----:B------:R4:W1:Y:S02]  /*0ad0*/  SYNCS.EXCH.64 URZ, [UR6+0xc8], UR4 ;  /* 0x0000c80406ff75b2 */ /* 0x0008640008000100 */
[----:B----4-:R-:W-:Y:S01]  /*0ae0*/  NOP ;  /* 0x0000000000007918 */ /* 0x010fe20000000000 */
.L_x_12:
[----:B------:R-:W4:Y:S01]  /*0af0*/  SHFL.IDX PT, R0, R163, RZ, 0x1f ;  /* 0x00001fffa3007589 */ /* 0x000f2200000e0000 */
[----:B------:R-:W-:Y:S01]  /*0b00*/  NOP ;  /* 0x0000000000007918 */ /* 0x000fe20000000000 */
[----:B----4-:R-:W-:-:S13]  /*0b10*/  ISETP.NE.AND P1, PT, R0, 0x5, PT ;  /* 0x000000050000780c */ /* 0x010fda0003f25270 */
[----:B------:R-:W-:Y:S05]  /*0b20*/  @P1 BRA `(.L_x_13) ;  /* 0x0000000000541947 */ /* 0x000fea0003800000 */
[----:B--23--:R-:W-:Y:S01]  /*0b30*/  UMOV UR4, 0x400 ;  /* 0x0000040000047882 */ /* 0x00cfe20000000000 */
        /* <DEDUP_REMOVED lines=14> */
[----:B------:R4:W1:Y:S01]  /*0c20*/  SYNCS.EXCH.64 URZ, [UR4+0xf8], UR8 ;  /* 0x0000f80804ff75b2 */ /* 0x0008620008000100 */
[----:B------:R4:W1:Y:S01]  /*0c30*/  SYNCS.EXCH.64 URZ, [UR4+0xe0], UR6 ;  /* 0x0000e00604ff75b2 */ /* 0x0008620008000100 */
[----:B------:R4:W1:Y:S01]  /*0c40*/  SYNCS.EXCH.64 URZ, [UR4+0x100], UR8 ;  /* 0x0001000804ff75b2 */ /* 0x0008620008000100 */
[----:B------:R4:W1:Y:S01]  /*0c50*/  SYNCS.EXCH.64 URZ, [UR4+0xe8], UR6 ;  /* 0x0000e80604ff75b2 */ /* 0x0008620008000100 */
[----:B------:R4:W1:Y:S02]  /*0c60*/  SYNCS.EXCH.64 URZ, [UR4+0x108], UR8 ;  /* 0x0001080804ff75b2 */ /* 0x0008640008000100 */
[----:B----4-:R-:W-:Y:S01]  /*0c70*/  NOP ;  /* 0x0000000000007918 */ /* 0x010fe20000000000 */
.L_x_13:
[----:B------:R-:W4:Y:S01]  /*0c80*/  SHFL.IDX PT, R0, R163, RZ, 0x1f ;  /* 0x00001fffa3007589 */ /* 0x000f2200000e0000 */
[----:B------:R-:W-:Y:S01]  /*0c90*/  ISETP.NE.OR P0, PT, RZ, UR21, !P0 ;  /* 0x00000015ff007c0c */ /* 0x000fe2000c705670 */
[----:B------:R-:W-:Y:S01]  /*0ca0*/  NOP ;  /* 0x0000000000007918 */ /* 0x000fe20000000000 */
[----:B----4-:R-:W-:-:S13]  /*0cb0*/  ISETP.NE.AND P1, PT, R0, 0x3, PT ;  /* 0x000000030000780c */ /* 0x010fda0003f25270 */
[----:B------:R-:W-:Y:S05]  /*0cc0*/  @P1 BRA `(.L_x_14) ;  /* 0x0000000000341947 */ /* 0x000fea0003800000 */
[----:B--23--:R-:W-:Y:S01]  /*0cd0*/  UMOV UR4, 0x400 ;  /* 0x0000040000047882 */ /* 0x00cfe20000000000 */
[----:B------:R-:W-:Y:S01]  /*0ce0*/  UMOV UR6, 0x20 ;  /* 0x0000002000067882 */ /* 0x000fe20000000000 */
[----:B------:R-:W-:Y:S02]  /*0cf0*/  ULEA UR4, UR50, UR4, 0x18 ;  /* 0x0000000432047291 */ /* 0x000fe4000f8ec0ff */
[----:B------:R-:W-:-:S04]  /*0d00*/  UIADD3 UR6, UPT, UPT, -UR6, 0x100000, URZ ;  /* 0x0010000006067890 */ /* 0x000fc8000fffe1ff */
[----:B------:R-:W-:Y:S02]  /*0d10*/  USHF.L.U32 UR7, UR6, 0xb, URZ ;  /* 0x0000000b06077899 */ /* 0x000fe400080006ff */
[----:B------:R-:W-:Y:S01]  /*0d20*/  USHF.L.U32 UR6, UR6, 0x1, URZ ;  /* 0x0000000106067899 */ /* 0x000fe200080006ff */
[----:B------:R-:W-:Y:S01]  /*0d30*/  ELECT P1, URZ, PT ;  /* 0x0000000000ff782f */ /* 0x000fe20003820000 */
[----:B------:R-:W2:Y:S10]  /*0d40*/  FENCE.VIEW.ASYNC.S ;  /* 0x00000000000073c6 */ /* 0x000eb40000000000 */
[----:B--2---:R4:W2:Y:S01]  /*0d50*/  SYNCS.EXCH.64 URZ, [UR4+0x110], UR6 ;  /* 0x0001100604ff75b2 */ /* 0x0048a20008000100 */
[----:B------:R4:W3:Y:S01]  /*0d60*/  SYNCS.EXCH.64 URZ, [UR4+0x120], UR6 ;  /* 0x0001200604ff75b2 */ /* 0x0008e20008000100 */
[----:B------:R4:W1:Y:S01]  /*0d70*/  SYNCS.EXCH.64 URZ, [UR4+0x118], UR6 ;  /* 0x0001180604ff75b2 */ /* 0x0008620008000100 */
[----:B------:R4:W1:Y:S02]  /*0d80*/  SYNCS.EXCH.64 URZ, [UR4+0x128], UR6 ;  /* 0x0001280604ff75b2 */ /* 0x0008640008000100 */
[----:B----4-:R-:W-:Y:S01]  /*0d90*/  NOP ;  /* 0x0000000000007918 */ /* 0x010fe20000000000 */
.L_x_14:
[----:B------:R-:W-:Y:S01]  /*0da0*/  VOTEU.ALL UP0, P0 ;  /* 0x0000000000ff7886 */ /* 0x000fe20000000000 */
[----:B--23--:R-:W-:Y:S01]  /*0db0*/  UMOV UR4, 0x20 ;  /* 0x0000002000047882 */ /* 0x00cfe20000000000 */
[----:B------:R-:W2:Y:S01]  /*0dc0*/  LDCU UR34, c[0x0][0x36c] ;  /* 0x00006d80ff2277ac */ /* 0x000ea20008000800 */
[----:B------:R-:W-:Y:S01]  /*0dd0*/  NOP ;  /* 0x0000000000007918 */ /* 0x000fe20000000000 */
[----:B------:R-:W-:Y:S01]  /*0de0*/  LOP3.LUT R0, R177, 0x1f, RZ, 0xc0, !PT ;  /* 0x0000001fb1007812 */ /* 0x000fe200078ec0ff */
[----:B------:R-:W-:Y:S01]  /*0df0*/  @!UP0 UMOV UR6, 0x400 ;  /* 0x0000040000068882 */ /* 0x000fe20000000000 */
[----:B------:R-:W-:-:S04]  /*0e00*/  @!UP0 UIADD3 UR4, UPT, UPT, -UR4, 0x100000, URZ ;  /* 0x0010000004048890 */ /* 0x000fc8000fffe1ff */
[----:B------:R-:W-:Y:S02]  /*0e10*/  @!UP0 USHF.L.U32 UR5, UR4, 0xb, URZ ;  /* 0x0000000b04058899 */ /* 0x000fe400080006ff */
[----:B------:R-:W-:Y:S02]  /*0e20*/  @!UP0 USHF.L.U32 UR4, UR4, 0x1, URZ ;  /* 0x0000000104048899 */ /* 0x000fe400080006ff */
[----:B------:R-:W-:Y:S01]  /*0e30*/  @!UP0 ULEA UR6, UR50, UR6, 0x18 ;  /* 0x0000000632068291 */ /* 0x000fe2000f8ec0ff */
[----:B------:R-:W-:Y:S01]  /*0e40*/  VOTEU.ALL UP0, P0 ;  /* 0x0000000000ff7886 */ /* 0x000fe20000000000 */
[----:B------:R-:W-:Y:S02]  /*0e50*/  UISETP.NE.AND UP4, UPT, UR21, URZ, UPT ;  /* 0x000000ff1500728c */ /* 0x000fe4000bf85270 */
[----:B--2---:R-:W-:Y:S01]  /*0e60*/  UISETP.EQ.U32.AND UP1, UPT, UR34, 0x1, UPT ;  /* 0x000000012200788c */ /* 0x004fe2000bf22070 */
[----:B------:R-:W2:Y:S07]  /*0e70*/  FENCE.VIEW.ASYNC.S ;  /* 0x00000000000073c6 */ /* 0x000eae0000000000 */
[----:B--2---:R2:W3:Y:S01]  /*0e80*/  @!UP0 SYNCS.EXCH.64 URZ, [UR6+0x130], UR4 ;  /* 0x0001300406ff85b2 */ /* 0x0044e20008000100 */
[----:B------:R-:W-:Y:S05]  /*0e90*/  BRA.U !UP1, `(.L_x_15) ;  /* 0x0000000109087547 */ /* 0x000fea000b800000 */
[----:B-1-3--:R-:W-:Y:S01]  /*0ea0*/  UCGABAR_ARV ;  /* 0x00000000000079c7 */ /* 0x00afe20008000000 */
[----:B------:R-:W-:Y:S05]  /*0eb0*/  BRA `(.L_x_16) ;  /* 0x0000000000047947 */ /* 0x000fea0003800000 */
.L_x_15:
[----:B-1-3--:R-:W-:Y:S01]  /*0ec0*/  NOP ;  /* 0x0000000000007918 */ /* 0x00afe20000000000 */
.L_x_16:
[----:B------:R-:W1:Y:S01]  /*0ed0*/  S2UR UR31, SR_CTAID.X ;  /* 0x00000000001f79c3 */ /* 0x000e620000002500 */
[----:B------:R-:W-:-:S05]  /*0ee0*/  CS2R.32 R3, SR_CgaSize ;  /* 0x0000000000037805 */ /* 0x000fca0000008a00 */
[----:B------:R-:W-:-:S05]  /*0ef0*/  IMAD R3, R3, -0xa0, RZ ;  /* 0xffffff6003037824 */ /* 0x000fca00078e02ff */
[----:B------:R-:W-:-:S14]  /*0f00*/  R2UR UR7, R3 ;  /* 0x00000000030772ca */ /* 0x000fdc00000e0000 */
[----:B------:R-:W3:Y:S01]  /*0f10*/  LDCU UR7, c[0x0][UR7+0x2b0] ;  /* 0x00005600070777ac */ /* 0x000ee20008000800 */
[----:B------:R-:W-:-:S05]  /*0f20*/  CS2R.32 R3, SR_CgaSize ;  /* 0x0000000000037805 */ /* 0x000fca0000008a00 */
[----:B------:R-:W-:-:S05]  /*0f30*/  IMAD R3, R3, -0xa0, RZ ;  /* 0xffffff6003037824 */ /* 0x000fca00078e02ff */
[----:B------:R-:W-:-:S14]  /*0f40*/  R2UR UR10, R3 ;  /* 0x00000000030a72ca */ /* 0x000fdc00000e0000 */
[----:B------:R-:W4:Y:S01]  /*0f50*/  LDCU UR10, c[0x0][UR10+0x2b4] ;  /* 0x000056800a0a77ac */ /* 0x000f220008000800 */
[----:B------:R-:W4:Y:S01]  /*0f60*/  S2UR UR9, SR_CTAID.Y ;  /* 0x00000000000979c3 */ /* 0x000f220000002600 */
[----:B--2---:R-:W-:Y:S02]  /*0f70*/  USHF.R.U32.HI UR4, URZ, 0x2, UR50 ;  /* 0x00000002ff047899 */ /* 0x004fe40008011632 */
[----:B------:R-:W-:Y:S02]  /*0f80*/  ULOP3.LUT UR6, UR50, 0xc, URZ, 0xc0, !UPT ;  /* 0x0000000c32067892 */ /* 0x000fe4000f8ec0ff */
[----:B------:R-:W-:Y:S02]  /*0f90*/  ULOP3.LUT UR32, UR4, 0x3, URZ, 0xc0, !UPT ;  /* 0x0000000304207892 */ /* 0x000fe4000f8ec0ff */
[----:B------:R-:W-:Y:S01]  /*0fa0*/  ULOP3.LUT UR8, UR50, 0x3, URZ, 0xc0, !UPT ;  /* 0x0000000332087892 */ /* 0x000fe2000f8ec0ff */
[----:B------:R-:W2:Y:S01]  /*0fb0*/  S2UR UR36, SR_CTAID.Z ;  /* 0x00000000002479c3 */ /* 0x000ea20000002700 */
[----:B------:R-:W-:-:S02]  /*0fc0*/  ULOP3.LUT UR4, UR6, 0x1, UR50, 0xf8, !UPT ;  /* 0x0000000106047892 */ /* 0x000fc4000f8ef832 */
[----:B------:R-:W-:Y:S01]  /*0fd0*/  USHF.R.U32.HI UR5, URZ, 0x1, UR50 ;  /* 0x00000001ff057899 */ /* 0x000fe20008011632 */
[----:B------:R-:W-:-:S05]  /*0fe0*/  CS2R.32 R3, SR_CgaSize ;  /* 0x0000000000037805 */ /* 0x000fca0000008a00 */
[----:B------:R-:W-:-:S05]  /*0ff0*/  IMAD R3, R3, -0xa0, RZ ;  /* 0xffffff6003037824 */ /* 0x000fca00078e02ff */
[----:B------:R-:W-:-:S14]  /*1000*/  R2UR UR59, R3 ;  /* 0x00000000033b72ca */ /* 0x000fdc00000e0000 */
[----:B------:R-:W2:Y:S01]  /*1010*/  LDCU UR59, c[0x0][UR59+0x2a0] ;  /* 0x000054003b3b77ac */ /* 0x000ea20008000800 */
[----:B-1----:R-:W-:Y:S02]  /*1020*/  I2FP.F32.U32 R3, UR31 ;  /* 0x0000001f00037c45 */ /* 0x002fe40008201000 */
[----:B------:R-:W-:-:S05]  /*1030*/  CS2R.32 R2, SR_CgaSize ;  /* 0x0000000000027805 */ /* 0x000fca0000008a00 */
[----:B------:R-:W-:-:S05]  /*1040*/  IMAD R2, R2, -0xa0, RZ ;  /* 0xffffff6002027824 */ /* 0x000fca00078e02ff */
[----:B------:R-:W-:-:S14]  /*1050*/  R2UR UR60, R2 ;  /* 0x00000000023c72ca */ /* 0x000fdc00000e0000 */
[----:B------:R-:W1:Y:S01]  /*1060*/  LDCU UR60, c[0x0][UR60+0x2a4] ;  /* 0x000054803c3c77ac */ /* 0x000e620008000800 */
[----:B---3--:R-:W-:Y:S01]  /*1070*/  FMUL R3, R3, UR7 ;  /* 0x0000000703037c20 */ /* 0x008fe20008400000 */
[----:B------:R-:W3:Y:S01]  /*1080*/  LDCU UR26, c[0x0][0xb24] ;  /* 0x00016480ff1a77ac */ /* 0x000ee20008000800 */
[----:B----4-:R-:W-:Y:S01]  /*1090*/  I2FP.F32.U32 R2, UR9 ;  /* 0x0000000900027c45 */ /* 0x010fe20008201000 */
[----:B------:R-:W-:-:S03]  /*10a0*/  UISETP.GT.U32.AND UP1, UPT, UR8, 0xffff, UPT ;  /* 0x0000ffff0800788c */ /* 0x000fc6000bf24070 */
[----:B------:R-:W4:Y:S01]  /*10b0*/  F2I.U32.TRUNC.NTZ R3, R3 ;  /* 0x0000000300037305 */ /* 0x000f22000020f000 */
[----:B------:R-:W-:Y:S01]  /*10c0*/  UISETP.GT.U32.AND UP0, UPT, UR4, 0xffff, UPT ;  /* 0x0000ffff0400788c */ /* 0x000fe2000bf04070 */
[----:B------:R-:W-:Y:S01]  /*10d0*/  FMUL R2, R2, UR10 ;  /* 0x0000000a02027c20 */ /* 0x000fe20008400000 */
[----:B------:R-:W-:Y:S02]  /*10e0*/  ULOP3.LUT UR33, UR5, 0x1, URZ, 0xc0, !UPT ;  /* 0x0000000105217892 */ /* 0x000fe4000f8ec0ff */
[----:B------:R-:W-:Y:S02]  /*10f0*/  USEL UR5, UR8, 0xffff, !UP1 ;  /* 0x0000ffff08057887 */ /* 0x000fe4000c800000 */
[----:B------:R-:W-:Y:S01]  /*1100*/  USEL UR4, UR4, 0xffff, !UP0 ;  /* 0x0000ffff04047887 */ /* 0x000fe2000c000000 */
[----:B------:R-:W2:Y:S01]  /*1110*/  F2I.U32.TRUNC.NTZ R2, R2 ;  /* 0x0000000200027305 */ /* 0x000ea2000020f000 */
[----:B------:R-:W-:Y:S02]  /*1120*/  ULOP3.LUT UR5, UR5, 0xffff, URZ, 0xc0, !UPT ;  /* 0x0000ffff05057892 */ /* 0x000fe4000f8ec0ff */
[----:B------:R-:W-:Y:S01]  /*1130*/  ULOP3.LUT UR4, UR4, 0xffff, URZ, 0xc0, !UPT ;  /* 0x0000ffff04047892 */ /* 0x000fe2000f8ec0ff */
[----:B------:R-:W-:Y:S01]  /*1140*/  UMOV UR25, 0x1111 ;  /* 0x0000111100197882 */ /* 0x000fe20000000000 */
[----:B------:R-:W-:Y:S01]  /*1150*/  UMOV UR24, 0x5 ;  /* 0x0000000500187882 */ /* 0x000fe20000000000 */
[----:B----4-:R-:W-:Y:S01]  /*1160*/  R2UR UR6, R3 ;  /* 0x00000000030672ca */ /* 0x010fe200000e0000 */
[----:B------:R-:W-:Y:S01]  /*1170*/  USHF.L.U32 UR25, UR25, UR5, URZ ;  /* 0x0000000519197299 */ /* 0x000fe200080006ff */
[----:B------:R-:W-:Y:S01]  /*1180*/  PRMT R3, RZ, 0x7610, R3 ;  /* 0x00007610ff037816 */ /* 0x000fe20000000003 */
[----:B------:R-:W-:-:S02]  /*1190*/  USHF.L.U32 UR24, UR24, UR4, URZ ;  /* 0x0000000418187299 */ /* 0x000fc400080006ff */
[----:B------:R-:W-:Y:S02]  /*11a0*/  USHF.L.U32 UR30, UR50, 0xa, URZ ;  /* 0x0000000a321e7899 */ /* 0x000fe400080006ff */
[----:B------:R-:W-:Y:S01]  /*11b0*/  USHF.L.U32 UR27, UR50, 0xb, URZ ;  /* 0x0000000b321b7899 */ /* 0x000fe200080006ff */
[----:B--2---:R-:W-:Y:S01]  /*11c0*/  R2UR UR7, R2 ;  /* 0x00000000020772ca */ /* 0x004fe200000e0000 */
[----:B------:R-:W2:Y:S01]  /*11d0*/  LDCU UR42, c[0x0][0xb24] ;  /* 0x00016480ff2a77ac */ /* 0x000ea20008000800 */
[----:B------:R-:W-:-:S03]  /*11e0*/  PRMT R2, RZ, 0x7610, R2 ;  /* 0x00007610ff027816 */ /* 0x000fc60000000002 */
[----:B------:R-:W-:Y:S01]  /*11f0*/  UIADD3 UR5, UPT, UPT, -UR6, URZ, URZ ;  /* 0x000000ff06057290 */ /* 0x000fe2000fffe1ff */
[----:B------:R-:W4:Y:S01]  /*1200*/  LDCU UR29, c[0x0][0xb30] ;  /* 0x00016600ff1d77ac */ /* 0x000f220008000800 */
[----:B------:R-:W-:-:S06]  /*1210*/  UISETP.NE.AND UP5, UPT, UR21, 0x2, UPT ;  /* 0x000000021500788c */ /* 0x000fcc000bfa5270 */
[----:B------:R-:W-:Y:S02]  /*1220*/  UIADD3 UR4, UPT, UPT, -UR7, URZ, URZ ;  /* 0x000000ff07047290 */ /* 0x000fe4000fffe1ff */
[----:B------:R-:W-:Y:S02]  /*1230*/  ULOP3.LUT UR30, UR30, 0x3000, URZ, 0xc0, !UPT ;  /* 0x000030001e1e7892 */ /* 0x000fe4000f8ec0ff */
[----:B------:R-:W-:Y:S02]  /*1240*/  ULOP3.LUT UR27, UR27, 0x1000, URZ, 0xc0, !UPT ;  /* 0x000010001b1b7892 */ /* 0x000fe4000f8ec0ff */
[----:B---3--:R-:W-:Y:S01]  /*1250*/  UISETP.GE.AND UP6, UPT, UR26, 0x1, UPT ;  /* 0x000000011a00788c */ /* 0x008fe2000bfc6270 */
[----:B------:R-:W-:Y:S01]  /*1260*/  UMOV UR20, UR9 ;  /* 0x0000000900147c82 */ /* 0x000fe20008000000 */
[----:B------:R-:W-:Y:S01]  /*1270*/  UMOV UR16, UR31 ;  /* 0x0000001f00107c82 */ /* 0x000fe20008000000 */
[----:B------:R-:W-:Y:S02]  /*1280*/  UIMAD UR59, UR59, UR5, UR31 ;  /* 0x000000053b3b72a4 */ /* 0x000fe4000f8e021f */
[----:B-1----:R-:W-:Y:S01]  /*1290*/  UIMAD UR60, UR60, UR4, UR9 ;  /* 0x000000043c3c72a4 */ /* 0x002fe2000f8e0209 */
[----:B--2-4-:R-:W-:Y:S11]  /*12a0*/  BRA.U UP4, `(.L_x_17) ;  /* 0x0000000104ac7547 */ /* 0x014ff6000b800000 */
[----:B------:R-:W-:Y:S02]  /*12b0*/  UISETP.NE.AND UP0, UPT, UR60, URZ, UPT ;  /* 0x000000ff3c00728c */ /* 0x000fe4000bf05270 */
[----:B------:R-:W-:Y:S02]  /*12c0*/  ULOP3.LUT UR4, UR59, 0x2, URZ, 0x3c, !UPT ;  /* 0x000000023b047892 */ /* 0x000fe4000f8e3cff */
[----:B------:R-:W-:Y:S02]  /*12d0*/  UISETP.GT.U32.AND UP1, UPT, UR59, 0x1, UP0 ;  /* 0x000000013b00788c */ /* 0x000fe40008724070 */
[----:B------:R-:W-:Y:S02]  /*12e0*/  UISETP.NE.AND UP2, UPT, UR60, 0x1, UPT ;  /* 0x000000013c00788c */ /* 0x000fe4000bf45270 */
[----:B------:R-:W-:Y:S02]  /*12f0*/  UISETP.GT.U32.AND UP0, UPT, UR4, 0x1, UP0 ;  /* 0x000000010400788c */ /* 0x000fe40008704070 */
[----:B------:R-:W-:-:S02]  /*1300*/  USEL UR7, URZ, 0x1, UP1 ;  /* 0x00000001ff077887 */ /* 0x000fc40008800000 */
[----:B------:R-:W-:Y:S02]  /*1310*/  USEL UR8, URZ, 0x2, UP1 ;  /* 0x00000002ff087887 */ /* 0x000fe40008800000 */
[----:B------:R-:W-:Y:S02]  /*1320*/  UISETP.GT.U32.AND UP1, UPT, UR59, 0x1, UP2 ;  /* 0x000000013b00788c */ /* 0x000fe40009724070 */
[----:B------:R-:W-:Y:S02]  /*1330*/  USEL UR12, URZ, 0x4, UP0 ;  /* 0x00000004ff0c7887 */ /* 0x000fe40008000000 */
[----:B------:R-:W-:Y:S02]  /*1340*/  USEL UR15, URZ, 0x8, UP0 ;  /* 0x00000008ff0f7887 */ /* 0x000fe40008000000 */
[----:B------:R-:W-:Y:S02]  /*1350*/  UISETP.GT.U32.AND UP0, UPT, UR4, 0x1, UP2 ;  /* 0x000000010400788c */ /* 0x000fe40009704070 */
[----:B------:R-:W-:-:S02]  /*1360*/  USEL UR6, URZ, 0x10, UP1 ;  /* 0x00000010ff067887 */ /* 0x000fc40008800000 */
[----:B------:R-:W-:Y:S02]  /*1370*/  USEL UR11, URZ, 0x20, UP1 ;  /* 0x00000020ff0b7887 */ /* 0x000fe40008800000 */
[----:B------:R-:W-:Y:S02]  /*1380*/  UISETP.NE.AND UP1, UPT, UR60, 0x2, UPT ;  /* 0x000000023c00788c */ /* 0x000fe4000bf25270 */
[----:B------:R-:W-:Y:S02]  /*1390*/  USEL UR14, URZ, 0x40, UP0 ;  /* 0x00000040ff0e7887 */ /* 0x000fe40008000000 */
[----:B------:R-:W-:Y:S02]  /*13a0*/  USEL UR17, URZ, 0x80, UP0 ;  /* 0x00000080ff117887 */ /* 0x000fe40008000000 */
[----:B------:R-:W-:Y:S02]  /*13b0*/  UISETP.GT.U32.AND UP0, UPT, UR59, 0x1, UP1 ;  /* 0x000000013b00788c */ /* 0x000fe40008f04070 */
[----:B------:R-:W-:-:S02]  /*13c0*/  UISETP.NE.AND UP2, UPT, UR60, 0x3, UPT ;  /* 0x000000033c00788c */ /* 0x000fc4000bf45270 */
[----:B------:R-:W-:Y:S02]  /*13d0*/  USEL UR5, URZ, 0x100, UP0 ;  /* 0x00000100ff057887 */ /* 0x000fe40008000000 */
[----:B------:R-:W-:Y:S02]  /*13e0*/  USEL UR10, URZ, 0x200, UP0 ;  /* 0x00000200ff0a7887 */ /* 0x000fe40008000000 */
[----:B------:R-:W-:Y:S02]  /*13f0*/  UISETP.GT.U32.AND UP0, UPT, UR59, 0x1, UP2 ;  /* 0x000000013b00788c */ /* 0x000fe40009704070 */
[----:B------:R-:W-:Y:S02]  /*1400*/  UIADD3 UR5, UPT, UPT, UR5, UR6, UR7 ;  /* 0x0000000605057290 */ /* 0x000fe4000fffe007 */
[----:B------:R-:W-:Y:S02]  /*1410*/  USEL UR9, URZ, 0x1000, UP0 ;  /* 0x00001000ff097887 */ /* 0x000fe40008000000 */
[----:B------:R-:W-:-:S02]  /*1420*/  USEL UR13, URZ, 0x2000, UP0 ;  /* 0x00002000ff0d7887 */ /* 0x000fc40008000000 */
[----:B------:R-:W-:Y:S02]  /*1430*/  UIADD3 UR5, UPT, UPT, UR8, UR9, UR5 ;  /* 0x0000000908057290 */ /* 0x000fe4000fffe005 */
[----:B------:R-:W-:Y:S02]  /*1440*/  UISETP.GT.U32.AND UP1, UPT, UR4, 0x1, UP1 ;  /* 0x000000010400788c */ /* 0x000fe40008f24070 */
[----:B------:R-:W-:Y:S02]  /*1450*/  UIADD3 UR5, UPT, UPT, UR10, UR11, UR5 ;  /* 0x0000000b0a057290 */ /* 0x000fe4000fffe005 */
[----:B------:R-:W-:Y:S02]  /*1460*/  UISETP.GT.U32.AND UP0, UPT, UR4, 0x1, UP2 ;  /* 0x000000010400788c */ /* 0x000fe40009704070 */
[----:B------:R-:W-:Y:S02]  /*1470*/  USEL UR4, URZ, 0x400, UP1 ;  /* 0x00000400ff047887 */ /* 0x000fe40008800000 */
[----:B------:R-:W-:-:S02]  /*1480*/  UIADD3 UR5, UPT, UPT, UR12, UR13, UR5 ;  /* 0x0000000d0c057290 */ /* 0x000fc4000fffe005 */
[----:B------:R-:W-:Y:S02]  /*1490*/  USEL UR6, URZ, 0x4000, UP0 ;  /* 0x00004000ff067887 */ /* 0x000fe40008000000 */
[----:B------:R-:W-:Y:S02]  /*14a0*/  UIADD3 UR5, UPT, UPT, UR4, UR14, UR5 ;  /* 0x0000000e04057290 */ /* 0x000fe4000fffe005 */
[----:B------:R-:W-:Y:S02]  /*14b0*/  USEL UR7, URZ, 0x800, UP1 ;  /* 0x00000800ff077887 */ /* 0x000fe40008800000 */
[----:B------:R-:W-:Y:S02]  /*14c0*/  ULOP3.LUT UR4, UR59, 0xfffffffe, URZ, 0xc0, !UPT ;  /* 0xfffffffe3b047892 */ /* 0x000fe4000f8ec0ff */
[----:B------:R-:W-:Y:S02]  /*14d0*/  UIADD3 UR5, UPT, UPT, UR15, UR6, UR5 ;  /* 0x000000060f057290 */ /* 0x000fe4000fffe005 */
[----:B------:R-:W-:-:S02]  /*14e0*/  ULEA UR4, UR60, UR4, 0x2 ;  /* 0x000000043c047291 */ /* 0x000fc4000f8e10ff */
[----:B------:R-:W-:Y:S02]  /*14f0*/  USEL UR6, URZ, 0x8000, UP0 ;  /* 0x00008000ff067887 */ /* 0x000fe40008000000 */
[----:B------:R-:W-:-:S03]  /*1500*/  UIADD3 UR5, UPT, UPT, UR7, UR17, UR5 ;  /* 0x0000001107057290 */ /* 0x000fc6000fffe005 */
[----:B------:R-:W-:Y:S01]  /*1510*/  UMOV UR7, 0x3 ;  /* 0x0000000300077882 */ /* 0x000fe20000000000 */
[----:B------:R-:W-:Y:S02]  /*1520*/  UIADD3 UR5, UPT, UPT, UR5, UR6, URZ ;  /* 0x0000000605057290 */ /* 0x000fe4000fffe0ff */
[----:B------:R-:W-:-:S04]  /*1530*/  USHF.L.U32 UR4, UR7, UR4, URZ ;  /* 0x0000000407047299 */ /* 0x000fc800080006ff */
[----:B------:R-:W-:Y:S02]  /*1540*/  MOV R3, UR5 ;  /* 0x0000000500037c02 */ /* 0x000fe40008000f00 */
[----:B------:R-:W-:Y:S02]  /*1550*/  MOV R2, UR4 ;  /* 0x0000000400027c02 */ /* 0x000fe40008000f00 */
.L_x_17:
[----:B------:R-:W-:Y:S05]  /*1560*/  BRA.U !UP6, `(.L_x_18) ;  /* 0x000000010ed47547 */ /* 0x000fea000b800000 */
[----:B------:R-:W1:Y:S01]  /*1570*/  LDCU.128 UR12, c[0x0][0xb10] ;  /* 0x00016200ff0c77ac */ /* 0x000e620008000c00 */
[----:B------:R-:W2:Y:S01]  /*1580*/  LDCU UR6, c[0x0][0x370] ;  /* 0x00006e00ff0677ac */ /* 0x000ea20008000800 */
[----:B------:R-:W3:Y:S01]  /*1590*/  LDCU UR5, c[0x0][0x374] ;  /* 0x00006e80ff0577ac */ /* 0x000ee20008000800 */
[----:B------:R-:W4:Y:S01]  /*15a0*/  LDCU UR28, c[0x0][0xb0c] ;  /* 0x00016180ff1c77ac */ /* 0x000f220008000800 */
[----:B------:R-:W4:Y:S01]  /*15b0*/  LDCU UR4, c[0x0][0xb20] ;  /* 0x00016400ff0477ac */ /* 0x000f220008000800 */
[----:B------:R-:W4:Y:S01]  /*15c0*/  LDCU.64 UR8, c[0x0][0xb28] ;  /* 0x00016500ff0877ac */ /* 0x000f220008000a00 */
[----:B-1----:R-:W-:Y:S02]  /*15d0*/  UISETP.NE.AND UP0, UPT, UR14, 0x1, UPT ;  /* 0x000000010e00788c */ /* 0x002fe4000bf05270 */
[----:B---3--:R-:W-:Y:S02]  /*15e0*/  UIMAD.WIDE.U32 UR10, UR5, UR15, URZ ;  /* 0x0000000f050a72a5 */ /* 0x008fe4000f8e00ff */
[----:B--2---:R-:W-:-:S02]  /*15f0*/  UIMAD.WIDE.U32 UR18, UR6, UR12, URZ ;  /* 0x0000000c061272a5 */ /* 0x004fc4000f8e00ff */
[----:B----4-:R-:W-:Y:S02]  /*1600*/  UISETP.NE.AND UP1, UPT, UR28, 0x1, UPT ;  /* 0x000000011c00788c */ /* 0x010fe4000bf25270 */
[----:B------:R-:W-:Y:S01]  /*1610*/  UISETP.NE.AND UP2, UPT, UR26, 0x1, UPT ;  /* 0x000000011a00788c */ /* 0x000fe2000bf45270 */
[----:B------:R-:W-:Y:S02]  /*1620*/  UMOV UR10, UR11 ;  /* 0x0000000b000a7c82 */ /* 0x000fe40008000000 */
[----:B------:R-:W-:Y:S01]  /*1630*/  UMOV UR18, UR19 ;  /* 0x0000001300127c82 */ /* 0x000fe20008000000 */
[----:B------:R-:W-:Y:S02]  /*1640*/  @UP0 USHF.R.U32.HI UR5, URZ, UR4, UR10 ;  /* 0x00000004ff050299 */ /* 0x000fe4000801160a */
[----:B------:R-:W-:Y:S02]  /*1650*/  UIMAD.WIDE.U32 UR22, UR20, UR15, URZ ;  /* 0x0000000f141672a5 */ /* 0x000fe4000f8e00ff */
[----:B------:R-:W-:-:S02]  /*1660*/  UIMAD.WIDE.U32 UR10, UR5, UR8, URZ ;  /* 0x00000008050a72a5 */ /* 0x000fc4000f8e00ff */
[----:B------:R-:W-:Y:S02]  /*1670*/  @UP1 USHF.R.U32.HI UR6, URZ, UR13, UR18 ;  /* 0x0000000dff061299 */ /* 0x000fe40008011612 */
[----:B------:R-:W-:Y:S02]  /*1680*/  UIMAD.WIDE.U32 UR16, UR31, UR12, URZ ;  /* 0x0000000c1f1072a5 */ /* 0x000fe4000f8e00ff */
[----:B------:R-:W-:Y:S01]  /*1690*/  UIMAD.WIDE.U32 UR18, UR6, UR8, URZ ;  /* 0x00000008061272a5 */ /* 0x000fe2000f8e00ff */
[----:B------:R-:W-:Y:S01]  /*16a0*/  UMOV UR22, UR23 ;  /* 0x0000001700167c82 */ /* 0x000fe20008000000 */
[----:B------:R-:W-:Y:S01]  /*16b0*/  UMOV UR10, UR11 ;  /* 0x0000000b000a7c82 */ /* 0x000fe20008000000 */
[----:B------:R-:W-:Y:S02]  /*16c0*/  USHF.R.U32.HI UR22, URZ, UR4, UR22 ;  /* 0x00000004ff167299 */ /* 0x000fe40008011616 */
[----:B------:R-:W-:Y:S02]  /*16d0*/  @UP2 USHF.R.U32.HI UR5, URZ, UR9, UR10 ;  /* 0x00000009ff052299 */ /* 0x000fe4000801160a */
[----:B------:R-:W-:Y:S01]  /*16e0*/  UMOV UR7, UR19 ;  /* 0x0000001300077c82 */ /* 0x000fe20008000000 */
[----:B------:R-:W-:Y:S01]  /*16f0*/  UMOV UR16, UR17 ;  /* 0x0000001100107c82 */ /* 0x000fe20008000000 */
[----:B------:R-:W-:-:S02]  /*1700*/  @UP2 USHF.R.U32.HI UR6, URZ, UR9, UR7 ;  /* 0x00000009ff062299 */ /* 0x000fc40008011607 */
[----:B------:R-:W-:Y:S02]  /*1710*/  USHF.R.U32.HI UR16, URZ, UR13, UR16 ;  /* 0x0000000dff107299 */ /* 0x000fe40008011610 */
[----:B------:R-:W-:Y:S02]  /*1720*/  USEL UR4, UR20, UR22, !UP0 ;  /* 0x0000001614047287 */ /* 0x000fe4000c000000 */
[----:B------:R-:W-:Y:S02]  /*1730*/  UIMAD UR7, UR5, UR26, URZ ;  /* 0x0000001a050772a4 */ /* 0x000fe4000f8e02ff */
[----:B------:R-:W-:Y:S02]  /*1740*/  USEL UR5, UR31, UR16, !UP1 ;  /* 0x000000101f057287 */ /* 0x000fe4000c800000 */
[----:B------:R-:W-:Y:S02]  /*1750*/  UIMAD UR12, UR6, UR26, URZ ;  /* 0x0000001a060c72a4 */ /* 0x000fe4000f8e02ff */
[----:B------:R-:W-:-:S02]  /*1760*/  UISETP.GE.AND UP0, UPT, UR4, UR7, UPT ;  /* 0x000000070400728c */ /* 0x000fc4000bf06270 */
[----:B------:R-:W-:Y:S02]  /*1770*/  UIMAD.WIDE.U32 UR10, UR4, UR8, URZ ;  /* 0x00000008040a72a5 */ /* 0x000fe4000f8e00ff */
[----:B------:R-:W-:Y:S02]  /*1780*/  UISETP.GE.OR UP0, UPT, UR5, UR12, UP0 ;  /* 0x0000000c0500728c */ /* 0x000fe40008706670 */
[----:B------:R-:W-:Y:S02]  /*1790*/  UIMAD.WIDE.U32 UR12, UR5, UR8, URZ ;  /* 0x00000008050c72a5 */ /* 0x000fe4000f8e00ff */
[----:B------:R-:W-:Y:S01]  /*17a0*/  UIADD3 UR10, UPT, UPT, -UR4, URZ, URZ ;  /* 0x000000ff040a7290 */ /* 0x000fe2000fffe1ff */
[----:B------:R-:W-:Y:S01]  /*17b0*/  UMOV UR8, UR11 ;  /* 0x0000000b00087c82 */ /* 0x000fe20008000000 */
[----:B------:R-:W-:Y:S02]  /*17c0*/  UIADD3 UR16, UPT, UPT, -UR5, URZ, URZ ;  /* 0x000000ff05107290 */ /* 0x000fe4000fffe1ff */
[----:B------:R-:W-:-:S03]  /*17d0*/  USHF.R.U32.HI UR8, URZ, UR9, UR8 ;  /* 0x00000009ff087299 */ /* 0x000fc60008011608 */
[----:B------:R-:W-:Y:S01]  /*17e0*/  @!UP0 UMOV UR7, UR13 ;  /* 0x0000000d00078c82 */ /* 0x000fe20008000000 */
[----:B------:R-:W-:Y:S02]  /*17f0*/  UIMAD UR20, UR14, UR10, UR20 ;  /* 0x0000000a0e1472a4 */ /* 0x000fe4000f8e0214 */
[----:B------:R-:W-:Y:S02]  /*1800*/  USEL UR8, UR4, UR8, !UP2 ;  /* 0x0000000804087287 */ /* 0x000fe4000d000000 */
[----:B------:R-:W-:Y:S02]  /*1810*/  @!UP0 USHF.R.U32.HI UR7, URZ, UR9, UR7 ;  /* 0x00000009ff078299 */ /* 0x000fe40008011607 */
[----:B------:R-:W-:Y:S02]  /*1820*/  UIADD3 UR9, UPT, UPT, -UR8, URZ, URZ ;  /* 0x000000ff08097290 */ /* 0x000fe4000fffe1ff */
[----:B------:R-:W-:Y:S02]  /*1830*/  @!UP0 USEL UR7, UR5, UR7, !UP2 ;  /* 0x0000000705078287 */ /* 0x000fe4000d000000 */
[----:B------:R-:W-:-:S02]  /*1840*/  UIMAD UR9, UR26, UR9, UR4 ;  /* 0x000000091a0972a4 */ /* 0x000fc4000f8e0204 */
[----:B------:R-:W-:Y:S02]  /*1850*/  @!UP0 UIADD3 UR8, UPT, UPT, UR8, -UR7, URZ ;  /* 0x8000000708088290 */ /* 0x000fe4000fffe0ff */
[----:B------:R-:W-:Y:S02]  /*1860*/  @!UP0 UIMAD UR6, UR9, UR6, UR7 ;  /* 0x00000006090682a4 */ /* 0x000fe4000f8e0207 */
[----:B------:R-:W-:Y:S02]  /*1870*/  @!UP0 UIMAD UR4, UR8, UR26, UR5 ;  /* 0x0000001a080482a4 */ /* 0x000fe4000f8e0205 */
[----:B------:R-:W-:Y:S02]  /*1880*/  UIMAD UR16, UR28, UR16, UR31 ;  /* 0x000000101c1072a4 */ /* 0x000fe4000f8e021f */
[----:B------:R-:W-:Y:S01]  /*1890*/  UIMAD UR20, UR4, UR14, UR20 ;  /* 0x0000000e041472a4 */ /* 0x000fe2000f8e0214 */
[----:B------:R-:W-:Y:S02]  /*18a0*/  @!UP0 UMOV UR5, UR6 ;  /* 0x0000000600058c82 */ /* 0x000fe40008000000 */
[----:B------:R-:W-:-:S12]  /*18b0*/  UIMAD UR16, UR5, UR28, UR16 ;  /* 0x0000001c051072a4 */ /* 0x000fd8000f8e0210 */
.L_x_18:
[----:B------:R-:W-:-:S09]  /*18c0*/  UISETP.NE.AND UP0, UPT, UR29, 0x1, UPT ;  /* 0x000000011d00788c */ /* 0x000fd2000bf05270 */
[----:B------:R-:W-:Y:S05]  /*18d0*/  BRA.U UP0, `(.L_x_19) ;  /* 0x0000000100447547 */ /* 0x000fea000b800000 */
[----:B------:R-:W1:Y:S01]  /*18e0*/  LDCU.128 UR8, c[0x0][0xb10] ;  /* 0x00016200ff0877ac */ /* 0x000e620008000c00 */
[----:B------:R-:W2:Y:S01]  /*18f0*/  LDCU UR12, c[0x0][0xb0c] ;  /* 0x00016180ff0c77ac */ /* 0x000ea20008000800 */
[----:B------:R-:W3:Y:S01]  /*1900*/  LDCU UR13, c[0x0][0xb20] ;  /* 0x00016400ff0d77ac */ /* 0x000ee20008000800 */
[----:B-1----:R-:W-:Y:S02]  /*1910*/  UIMAD.WIDE.U32 UR6, UR16, UR8, URZ ;  /* 0x00000008100672a5 */ /* 0x002fe4000f8e00ff */
[----:B------:R-:W-:Y:S02]  /*1920*/  UIMAD.WIDE.U32 UR4, UR20, UR11, URZ ;  /* 0x0000000b140472a5 */ /* 0x000fe4000f8e00ff */
[----:B--2---:R-:W-:Y:S02]  /*1930*/  UISETP.NE.AND UP1, UPT, UR12, 0x1, UPT ;  /* 0x000000010c00788c */ /* 0x004fe4000bf25270 */
[----:B------:R-:W-:Y:S01]  /*1940*/  UISETP.NE.AND UP0, UPT, UR10, 0x1, UPT ;  /* 0x000000010a00788c */ /* 0x000fe2000bf05270 */
[----:B------:R-:W-:-:S02]  /*1950*/  UMOV UR6, UR7 ;  /* 0x0000000700067c82 */ /* 0x000fc40008000000 */
[----:B------:R-:W-:Y:S01]  /*1960*/  UMOV UR4, UR5 ;  /* 0x0000000500047c82 */ /* 0x000fe20008000000 */
[----:B------:R-:W-:Y:S02]  /*1970*/  USHF.R.U32.HI UR6, URZ, UR9, UR6 ;  /* 0x00000009ff067299 */ /* 0x000fe40008011606 */
[----:B---3--:R-:W-:Y:S02]  /*1980*/  USHF.R.U32.HI UR4, URZ, UR13, UR4 ;  /* 0x0000000dff047299 */ /* 0x008fe40008011604 */
[----:B------:R-:W-:Y:S02]  /*1990*/  USEL UR5, UR16, UR6, !UP1 ;  /* 0x0000000610057287 */ /* 0x000fe4000c800000 */
[----:B------:R-:W-:-:S04]  /*19a0*/  USEL UR4, UR20, UR4, !UP0 ;  /* 0x0000000414047287 */ /* 0x000fc8000c000000 */
[----:B------:R-:W-:Y:S02]  /*19b0*/  UIADD3 UR6, UPT, UPT, -UR4, UR5, URZ ;  /* 0x0000000504067290 */ /* 0x000fe4000fffe1ff */
[----:B------:R-:W-:Y:S02]  /*19c0*/  UIADD3 UR4, UPT, UPT, UR4, -UR5, URZ ;  /* 0x8000000504047290 */ /* 0x000fe4000fffe0ff */
[----:B------:R-:W-:Y:S02]  /*19d0*/  UIMAD UR20, UR6, UR10, UR20 ;  /* 0x0000000a061472a4 */ /* 0x000fe4000f8e0214 */
[----:B------:R-:W-:-:S12]  /*19e0*/  UIMAD UR16, UR4, UR12, UR16 ;  /* 0x0000000c041072a4 */ /* 0x000fd8000f8e0210 */
.L_x_19:
[----:B------:R-:W-:-:S09]  /*19f0*/  UISETP.EQ.U32.AND UP0, UPT, UR34, 0x1, UPT ;  /* 0x000000012200788c */ /* 0x000fd2000bf02070 */
[----:B------:R-:W-:Y:S05]  /*1a00*/  BRA.U !UP0, `(.L_x_20) ;  /* 0x00000001080c7547 */ /* 0x000fea000b800000 */
[----:B------:R-:W-:Y:S01]  /*1a10*/  UCGABAR_WAIT ;  /* 0x0000000000007dc7 */ /* 0x000fe20008000000 */
[----:B------:R-:W-:Y:S01]  /*1a20*/  CCTL.IVALL ;  /* 0x00000000ff00798f */ /* 0x000fe20002000000 */
[----:B------:R-:W-:Y:S05]  /*1a30*/  BRA `(.L_x_21) ;  /* 0x0000000000047947 */ /* 0x000fea0003800000 */
.L_x_20:
[----:B------:R-:W-:Y:S06]  /*1a40*/  BAR.SYNC.DEFER_BLOCKING 0x0 ;  /* 0x0000000000007b1d */ /* 0x000fec0000010000 */
.L_x_21:
[----:B------:R-:W-:Y:S05]  /*1a50*/  BRA.U UP5, `(.L_x_22) ;  /* 0x0000001505747547 */ /* 0x000fea000b800000 */
[----:B------:R-:W1:Y:S01]  /*1a60*/  LDCU UR6, c[0x0][0x38c] ;  /* 0x00007180ff0677ac */ /* 0x000e620008000800 */
[----:B------:R-:W-:Y:S01]  /*1a70*/  PLOP3.LUT P1, PT, PT, PT, UP3, 0x80, 0x8 ;  /* 0x000000000008781c */ /* 0x000fe20003f2f038 */
[----:B------:R-:W-:Y:S01]  /*1a80*/  IMAD.MOV.U32 R12, RZ, RZ, 0x1 ;  /* 0x00000001ff0c7424 */ /* 0x000fe200078e00ff */
[----:B------:R-:W-:Y:S01]  /*1a90*/  ISETP.NE.AND P2, PT, R0, RZ, P3 ;  /* 0x000000ff0000720c */ /* 0x000fe20001f45270 */
[----:B------:R-:W-:Y:S01]  /*1aa0*/  USHF.L.U32 UR48, UR31, 0x6, URZ ;  /* 0x000000061f307899 */ /* 0x000fe200080006ff */
[----:B------:R-:W-:Y:S01]  /*1ab0*/  PLOP3.LUT P1, PT, P1, PT, PT, 0x8, 0x80 ;  /* 0x000000000080781c */ /* 0x000fe20000f2e170 */
[----:B------:R-:W-:Y:S01]  /*1ac0*/  USHF.L.U32 UR47, UR31, 0x7, URZ ;  /* 0x000000071f2f7899 */ /* 0x000fe200080006ff */
[----:B------:R-:W-:Y:S01]  /*1ad0*/  CS2R R10, SRZ ;  /* 0x00000000000a7805 */ /* 0x000fe2000001ff00 */
[----:B------:R-:W-:Y:S01]  /*1ae0*/  UMOV UR13, 0x400 ;  /* 0x00000400000d7882 */ /* 0x000fe20000000000 */
[----:B------:R-:W-:Y:S01]  /*1af0*/  UISETP.NE.AND UP1, UPT, UR21, URZ, UPT ;  /* 0x000000ff1500728c */ /* 0x000fe2000bf25270 */
[----:B------:R-:W-:Y:S01]  /*1b00*/  IMAD.MOV.U32 R9, RZ, RZ, RZ ;  /* 0x000000ffff097224 */ /* 0x000fe200078e00ff */
[----:B------:R-:W-:Y:S01]  /*1b10*/  ULEA UR13, UR50, UR13, 0x18 ;  /* 0x0000000d320d7291 */ /* 0x000fe2000f8ec0ff */
[----:B------:R-:W-:Y:S01]  /*1b20*/  IMAD.MOV.U32 R8, RZ, RZ, 0x1 ;  /* 0x00000001ff087424 */ /* 0x000fe200078e00ff */
[----:B------:R-:W-:-:S02]  /*1b30*/  ULOP3.LUT UR48, UR48, 0x40, URZ, 0xc0, !UPT ;  /* 0x0000004030307892 */ /* 0x000fc4000f8ec0ff */
[----:B------:R-:W-:Y:S01]  /*1b40*/  ULOP3.LUT UR47, UR47, 0x80, URZ, 0xc0, !UPT ;  /* 0x000000802f2f7892 */ /* 0x000fe2000f8ec0ff */
[----:B------:R-:W2:Y:S01]  /*1b50*/  LDCU UR43, c[0x0][0x370] ;  /* 0x00006e00ff2b77ac */ /* 0x000ea20008000800 */
[----:B-1----:R-:W-:Y:S02]  /*1b60*/  UIADD3 UR5, UPT, UPT, UR6, 0x7f, URZ ;  /* 0x0000007f06057890 */ /* 0x002fe4000fffe0ff */
[----:B------:R-:W-:Y:S02]  /*1b70*/  UIADD3 UR51, UPT, UPT, UR6, 0xfe, URZ ;  /* 0x000000fe06337890 */ /* 0x000fe4000fffe0ff */
[----:B------:R-:W-:Y:S02]  /*1b80*/  USHF.R.S32.HI UR4, URZ, 0x1f, UR5 ;  /* 0x0000001fff047899 */ /* 0x000fe40008011405 */
[----:B------:R-:W-:Y:S02]  /*1b90*/  USEL UR21, UR38, 0x2, UP1 ;  /* 0x0000000226157887 */ /* 0x000fe40008800000 */
[----:B------:R-:W-:-:S02]  /*1ba0*/  ULEA.HI UR4, UR4, UR5, URZ, 0x7 ;  /* 0x0000000504047291 */ /* 0x000fc4000f8f38ff */
[----:B------:R-:W-:Y:S02]  /*1bb0*/  UIADD3 UR5, UPT, UPT, UR6, -0x1, URZ ;  /* 0xffffffff06057890 */ /* 0x000fe4000fffe0ff */
[----:B------:R-:W-:Y:S02]  /*1bc0*/  USHF.R.S32.HI UR45, URZ, 0x7, UR4 ;  /* 0x00000007ff2d7899 */ /* 0x000fe40008011404 */
[----:B------:R-:W-:Y:S02]  /*1bd0*/  UISETP.GE.U32.AND UP2, UPT, UR5, -0xff, UPT ;  /* 0xffffff010500788c */ /* 0x000fe4000bf46070 */
[----:B------:R-:W-:Y:S01]  /*1be0*/  UISETP.LT.U32.AND UP0, UPT, UR45, 0x8, UPT ;  /* 0x000000082d00788c */ /* 0x000fe2000bf01070 */
[----:B------:R-:W1:Y:S03]  /*1bf0*/  LDCU.64 UR28, c[0x0][0x348] ;  /* 0x00006900ff1c77ac */ /* 0x000e660008000a00 */
[----:B------:R-:W-:Y:S01]  /*1c00*/  USEL UR44, UR45, 0x8, UP0 ;  /* 0x000000082d2c7887 */ /* 0x000fe20008000000 */
[----:B------:R-:W3:Y:S03]  /*1c10*/  LDCU UR41, c[0x0][0x374] ;  /* 0x00006e80ff2977ac */ /* 0x000ee60008000800 */
[----:B------:R-:W-:-:S02]  /*1c20*/  UIADD3 UR4, UPT, UPT, UR44, -0x1, URZ ;  /* 0xffffffff2c047890 */ /* 0x000fc4000fffe0ff */
[----:B------:R-:W-:Y:S02]  /*1c30*/  @UP2 UIADD3 UR4, UPT, UPT, UR44, URZ, URZ ;  /* 0x000000ff2c042290 */ /* 0x000fe4000fffe0ff */
[----:B------:R-:W-:Y:S02]  /*1c40*/  UIADD3 UR38, UPT, UPT, UR13, 0x8400, UR30 ;  /* 0x000084000d267890 */ /* 0x000fe4000fffe01e */
[----:B------:R-:W-:Y:S02]  /*1c50*/  UIADD3 UR37, UPT, UPT, UR13, 0x28400, UR27 ;  /* 0x000284000d257890 */ /* 0x000fe4000fffe01b */
[----:B------:R-:W-:Y:S02]  /*1c60*/  ULEA UR48, UR33, UR48, 0x5 ;  /* 0x0000003021307291 */ /* 0x000fe4000f8e28ff */
[----:B------:R-:W-:Y:S02]  /*1c70*/  ULEA UR47, UR32, UR47, 0x5 ;  /* 0x0000002f202f7291 */ /* 0x000fe4000f8e28ff */
[----:B------:R-:W-:-:S02]  /*1c80*/  UIADD3 UR49, UPT, UPT, UR45, -UR44, URZ ;  /* 0x8000002c2d317290 */ /* 0x000fc4000fffe0ff */
[----:B------:R-:W-:Y:S02]  /*1c90*/  UIADD3 UR31, UPT, UPT, UR4, 0x1, URZ ;  /* 0x00000001041f7890 */ /* 0x000fe4000fffe0ff */
[----:B------:R-:W-:Y:S01]  /*1ca0*/  UIADD3 UR46, UPT, UPT, -UR4, URZ, URZ ;  /* 0x000000ff042e7290 */ /* 0x000fe2000fffe1ff */
[----:B-123--:R-:W-:-:S11]  /*1cb0*/  UMOV UR6, URZ ;  /* 0x000000ff00067c82 */ /* 0x00efd60008000000 */
.L_x_42:
[----:B------:R-:W-:-:S09]  /*1cc0*/  UISETP.NE.AND UP0, UPT, UR50, URZ, UPT ;  /* 0x000000ff3200728c */ /* 0x000fd2000bf05270 */
[----:B-1----:R-:W-:Y:S05]  /*1cd0*/  BRA.U UP0, `(.L_x_23) ;  /* 0x0000000100287547 */ /* 0x002fea000b800000 */
[----:B------:R-:W-:Y:S02]  /*1ce0*/  LEA R0, R9, UR13, 0x3 ;  /* 0x0000000d09007c11 */ /* 0x000fe4000f8e18ff */
[----:B------:R-:W-:-:S04]  /*1cf0*/  SHF.L.U32 R3, R8, 0x1f, RZ ;  /* 0x0000001f08037819 */ /* 0x000fc800000006ff */
[----:B------:R-:W1:Y:S02]  /*1d00*/  SYNCS.PHASECHK.TRANS64.TRYWAIT P0, [R0+URZ+0x120], R3 ;  /* 0x00012003000075a7 */ /* 0x000e6400080011ff */
[----:B-1----:R-:W-:Y:S05]  /*1d10*/  @!P0 BRA `(.L_x_24) ;  /* 0x0000007400ac8947 */ /* 0x002fea0003800000 */
.L_x_128:
[----:B------:R2:W-:Y:S01]  /*1d20*/  SYNCS.ARRIVE.TRANS64.A1T0 RZ, [R0+URZ+0x110], RZ ;  /* 0x000110ff00ff79a7 */ /* 0x0005e200081000ff */
[----:B------:R-:W-:-:S05]  /*1d30*/  VIADD R9, R9, 0x1 ;  /* 0x0000000109097836 */ /* 0x000fca0000000000 */
[----:B------:R-:W-:-:S04]  /*1d40*/  ISETP.NE.AND P0, PT, R9, 0x2, PT ;  /* 0x000000020900780c */ /* 0x000fc80003f05270 */
[----:B-1----:R-:W-:Y:S02]  /*1d50*/  SEL R3, RZ, 0x1, P0 ;  /* 0x00000001ff037807 */ /* 0x002fe40000000000 */
[----:B------:R-:W-:Y:S02]  /*1d60*/  SEL R9, R9, RZ, P0 ;  /* 0x000000ff09097207 */ /* 0x000fe40000000000 */
[----:B------:R-:W-:-:S07]  /*1d70*/  LOP3.LUT R8, R8, R3, RZ, 0x3c, !PT ;  /* 0x0000000308087212 */ /* 0x000fce00078e3cff */
.L_x_23:
[----:B------:R-:W-:Y:S01]  /*1d80*/  ULEA UR4, UR6, UR13, 0x3 ;  /* 0x0000000d06047291 */ /* 0x000fe2000f8e18ff */
[----:B--2---:R-:W-:Y:S01]  /*1d90*/  SHF.L.U32 R0, R12, 0x1f, RZ ;  /* 0x0000001f0c007819 */ /* 0x004fe200000006ff */
[----:B------:R-:W-:Y:S02]  /*1da0*/  UISETP.GE.U32.AND UP0, UPT, UR51, 0xff, UPT ;  /* 0x000000ff3300788c */ /* 0x000fe4000bf06070 */
[----:B------:R-:W-:Y:S01]  /*1db0*/  ULEA UR11, UR20, UR48, 0x7 ;  /* 0x00000030140b7291 */ /* 0x000fe2000f8e38ff */
[----:B------:R-:W-:-:S04]  /*1dc0*/  UMOV UR7, URZ ;  /* 0x000000ff00077c82 */ /* 0x000fc80008000000 */
[----:B------:R1:W2:Y:S01]  /*1dd0*/  SYNCS.PHASECHK.TRANS64.TRYWAIT P0, [UR4+0x40], R0 ;  /* 0x00004000ff0075a7 */ /* 0x0002a20008001104 */
[----:B------:R-:W-:-:S04]  /*1de0*/  ULEA.HI UR4, UR16, UR16, URZ, 0x1 ;  /* 0x0000001010047291 */ /* 0x000fc8000f8f08ff */
[----:B------:R-:W-:-:S04]  /*1df0*/  USHF.L.U32 UR4, UR4, 0x7, URZ ;  /* 0x0000000704047899 */ /* 0x000fc800080006ff */
[----:B------:R-:W-:-:S04]  /*1e00*/  ULOP3.LUT UR35, UR4, 0xffffff00, URZ, 0xc0, !UPT ;  /* 0xffffff0004237892 */ /* 0x000fc8000f8ec0ff */
[----:B------:R-:W-:Y:S01]  /*1e10*/  UIADD3 UR35, UPT, UPT, UR47, UR35, URZ ;  /* 0x000000232f237290 */ /* 0x000fe2000fffe0ff */
[----:B------:R-:W-:Y:S11]  /*1e20*/  BRA.U !UP0, `(.L_x_25) ;  /* 0x0000000108c87547 */ /* 0x000ff6000b800000 */
[----:B------:R-:W-:Y:S01]  /*1e30*/  UMOV UR16, UR46 ;  /* 0x0000002e00107c82 */ /* 0x000fe20008000000 */
[----:B------:R-:W-:Y:S01]  /*1e40*/  UMOV UR4, UR6 ;  /* 0x0000000600047c82 */ /* 0x000fe20008000000 */
[----:B------:R-:W-:-:S05]  /*1e50*/  UMOV UR34, URZ ;  /* 0x000000ff00227c82 */ /* 0x000fca0008000000 */
.L_x_31:
[----:B------:R-:W-:Y:S01]  /*1e60*/  ULEA UR33, UR4, UR13, 0x3 ;  /* 0x0000000d04217291 */ /* 0x000fe2000f8e18ff */
[----:B------:R-:W-:Y:S01]  /*1e70*/  @P3 MOV R2, 0xc000 ;  /* 0x0000c00000023802 */ /* 0x000fe20000000f00 */
[----:B--234-:R-:W-:Y:S10]  /*1e80*/  @P0 BRA `(.L_x_26) ;  /* 0x00000000000c0947 */ /* 0x01cff40003800000 */
[----:B------:R-:W-:-:S04]  /*1e90*/  SHF.L.U32 R3, R12, 0x1f, RZ ;  /* 0x0000001f0c037819 */ /* 0x000fc800000006ff */
[----:B------:R-:W2:Y:S02]  /*1ea0*/  SYNCS.PHASECHK.TRANS64.TRYWAIT P0, [UR33+0x40], R3 ;  /* 0x00004003ff0075a7 */ /* 0x000ea40008001121 */
[----:B--2---:R-:W-:Y:S05]  /*1eb0*/  @!P0 BRA `(.L_x_27) ;  /* 0x0000007400588947 */ /* 0x004fea0003800000 */
.L_x_26:
[----:B------:R2:W-:Y:S01]  /*1ec0*/  @P3 SYNCS.ARRIVE.TRANS64 RZ, [UR33], R2 ;  /* 0x00000002ffff39a7 */ /* 0x0005e20008000021 */
[----:B------:R-:W-:Y:S02]  /*1ed0*/  ULOP3.LUT UR5, UR21, 0x2, URZ, 0xfc, !UPT ;  /* 0x0000000215057892 */ /* 0x000fe4000f8efcff */
[----:B------:R-:W-:Y:S02]  /*1ee0*/  UIADD3 UR16, UPT, UPT, UR16, 0x1, URZ ;  /* 0x0000000110107890 */ /* 0x000fe4000fffe0ff */
[----:B------:R-:W-:Y:S02]  /*1ef0*/  UISETP.NE.AND UP0, UPT, UR5, 0x2, UPT ;  /* 0x000000020500788c */ /* 0x000fe4000bf05270 */
[----:B------:R-:W-:-:S07]  /*1f00*/  UISETP.NE.AND UP2, UPT, UR16, 0x1, UPT ;  /* 0x000000011000788c */ /* 0x000fce000bf45270 */
[----:B------:R-:W-:Y:S05]  /*1f10*/  BRA.U UP0, `(.L_x_28) ;  /* 0x0000000100047547 */ /* 0x000fea000b800000 */
[----:B------:R-:W-:Y:S05]  /*1f20*/  BPT.TRAP 0x1 ;  /* 0x000000040000795c */ /* 0x000fea0000300000 */
.L_x_28:
[----:B------:R-:W-:Y:S04]  /*1f30*/  BSSY.RECONVERGENT B0, `(.L_x_29) ;  /* 0x0000003000007945 */ /* 0x000fe80003800200 */
[----:B------:R-:W-:Y:S05]  /*1f40*/  @!P2 BRA `(.L_x_30) ;  /* 0x000000000004a947 */ /* 0x000fea0003800000 */
[----:B------:R-:W-:Y:S05]  /*1f50*/  BPT.TRAP 0x1 ;  /* 0x000000040000795c */ /* 0x000fea0000300000 */
.L_x_30:
[----:B------:R-:W-:Y:S05]  /*1f60*/  BSYNC.RECONVERGENT B0 ;  /* 0x0000000000007941 */ /* 0x000fea0003800200 */
.L_x_29:
[----:B------:R-:W-:Y:S02]  /*1f70*/  UIADD3 UR5, UPT, UPT, UR4, 0x1, URZ ;  /* 0x0000000104057890 */ /* 0x000fe4000fffe0ff */
[----:B------:R-:W-:Y:S02]  /*1f80*/  ULEA UR32, UR4, UR30, 0xe ;  /* 0x0000001e04207291 */ /* 0x000fe4000f8e70ff */
[----:B------:R-:W-:Y:S02]  /*1f90*/  UISETP.NE.AND UP0, UPT, UR5, 0x8, UPT ;  /* 0x000000080500788c */ /* 0x000fe4000bf05270 */
[----:B------:R-:W-:Y:S02]  /*1fa0*/  UIADD3 UR14, UP1, UPT, UR28, 0x80, URZ ;  /* 0x000000801c0e7890 */ /* 0x000fe4000ff3e0ff */
[----:B------:R-:W-:Y:S02]  /*1fb0*/  USEL UR7, URZ, 0x1, UP0 ;  /* 0x00000001ff077887 */ /* 0x000fe40008000000 */
[----:B------:R-:W-:-:S02]  /*1fc0*/  USEL UR6, UR5, URZ, UP0 ;  /* 0x000000ff05067287 */ /* 0x000fc40008000000 */
[----:B------:R-:W-:Y:S02]  /*1fd0*/  ULEA UR8, UR4, UR27, 0xd ;  /* 0x0000001b04087291 */ /* 0x000fe4000f8e68ff */
[----:B------:R-:W-:Y:S01]  /*1fe0*/  ULEA UR5, UR6, UR13, 0x3 ;  /* 0x0000000d06057291 */ /* 0x000fe2000f8e18ff */
[----:B------:R-:W-:Y:S01]  /*1ff0*/  LOP3.LUT R12, R12, UR7, RZ, 0x3c, !PT ;  /* 0x000000070c0c7c12 */ /* 0x000fe2000f8e3cff */
[----:B------:R-:W-:Y:S02]  /*2000*/  UIADD3 UR4, UP0, UPT, UR28, 0x180, URZ ;  /* 0x000001801c047890 */ /* 0x000fe4000ff1e0ff */
[----:B------:R-:W-:Y:S01]  /*2010*/  ULOP3.LUT UR33, UR33, 0xfefffff8, URZ, 0xc0, !UPT ;  /* 0xfefffff821217892 */ /* 0x000fe2000f8ec0ff */
[----:B-1----:R-:W-:Y:S01]  /*2020*/  SHF.L.U32 R0, R12, 0x1f, RZ ;  /* 0x0000001f0c007819 */ /* 0x002fe200000006ff */
[----:B------:R-:W-:Y:S02]  /*2030*/  UIADD3.X UR15, UPT, UPT, URZ, UR29, URZ, UP1, !UPT ;  /* 0x0000001dff0f7290 */ /* 0x000fe40008ffe4ff */
[----:B------:R-:W-:Y:S01]  /*2040*/  UIADD3 UR32, UPT, UPT, UR13, 0x8400, UR32 ;  /* 0x000084000d207890 */ /* 0x000fe2000fffe020 */
[----:B------:R3:W4:Y:S01]  /*2050*/  SYNCS.PHASECHK.TRANS64.TRYWAIT P0, [UR5+0x40], R0 ;  /* 0x00004000ff0075a7 */ /* 0x0007220008001105 */
[----:B------:R-:W-:-:S02]  /*2060*/  UPRMT UR17, URZ, 0x5410, UR25 ;  /* 0x00005410ff117896 */ /* 0x000fc40008000019 */
[----:B------:R-:W-:Y:S02]  /*2070*/  UIADD3 UR8, UPT, UPT, UR13, 0x28400, UR8 ;  /* 0x000284000d087890 */ /* 0x000fe4000fffe008 */
[----:B------:R-:W-:Y:S02]  /*2080*/  UIADD3.X UR5, UPT, UPT, URZ, UR29, URZ, UP0, !UPT ;  /* 0x0000001dff057290 */ /* 0x000fe400087fe4ff */
[----:B------:R-:W-:Y:S01]  /*2090*/  UPRMT UR7, URZ, 0x5410, UR24 ;  /* 0x00005410ff077896 */ /* 0x000fe20008000018 */
[----:B------:R-:W-:Y:S01]  /*20a0*/  UMOV UR18, 0x0 ;  /* 0x0000000000127882 */ /* 0x000fe20000000000 */
[----:B------:R-:W-:Y:S01]  /*20b0*/  UMOV UR19, 0x10000000 ;  /* 0x1000000000137882 */ /* 0x000fe20000000000 */
[----:B------:R-:W-:Y:S01]  /*20c0*/  UMOV UR10, UR34 ;  /* 0x00000022000a7c82 */ /* 0x000fe20008000000 */
[----:B------:R-:W-:Y:S01]  /*20d0*/  UMOV UR12, UR36 ;  /* 0x00000024000c7c82 */ /* 0x000fe20008000000 */
[----:B------:R-:W-:Y:S01]  /*20e0*/  UMOV UR9, UR33 ;  /* 0x0000002100097c82 */ /* 0x000fe20008000000 */
[----:B------:R1:W-:Y:S03]  /*20f0*/  UTMALDG.3D.MULTICAST.2CTA [UR32], [UR14], UR17, desc[UR18] ;  /* 0x000012200e0073b4 */ /* 0x0003e60008211811 */
[----:B------:R2:W-:Y:S01]  /*2100*/  UTMALDG.3D.MULTICAST.2CTA [UR8], [UR4], UR7, desc[UR18] ;  /* 0x00001208040073b4 */ /* 0x0005e20008211807 */
[----:B-1----:R-:W-:Y:S01]  /*2110*/  UIADD3 UR34, UPT, UPT, UR34, 0x80, URZ ;  /* 0x0000008022227890 */ /* 0x002fe2000fffe0ff */
[----:B--2---:R-:W-:Y:S01]  /*2120*/  UMOV UR7, UR31 ;  /* 0x0000001f00077c82 */ /* 0x004fe20008000000 */
[----:B------:R-:W-:Y:S01]  /*2130*/  UMOV UR4, UR6 ;  /* 0x0000000600047c82 */ /* 0x000fe20008000000 */
[----:B------:R-:W-:Y:S09]  /*2140*/  BRA.U UP2, `(.L_x_31) ;  /* 0xfffffffd02447547 */ /* 0x000ff2000b83ffff */
.L_x_25:
[----:B------:R-:W-:Y:S01]  /*2150*/  ULEA UR4, UR6, UR13, 0x3 ;  /* 0x0000000d06047291 */ /* 0x000fe2000f8e18ff */
[----:B-1-3--:R-:W-:Y:S01]  /*2160*/  SHF.L.U32 R0, R12, 0x1f, RZ ;  /* 0x0000001f0c007819 */ /* 0x00afe200000006ff */
[----:B------:R-:W-:Y:S01]  /*2170*/  @!P1 SYNCS.ARRIVE.TRANS64.A1T0 RZ, [UR13+0xa8], RZ ;  /* 0x0000a8ffffff99a7 */ /* 0x000fe2000810000d */
[----:B------:R-:W-:-:S06]  /*2180*/  UISETP.GT.AND UP0, UPT, UR45, UR44, UPT ;  /* 0x0000002c2d00728c */ /* 0x000fcc000bf04270 */
[----:B--2-4-:R1:W2:Y:S03]  /*2190*/  SYNCS.PHASECHK.TRANS64.TRYWAIT P0, [UR4+0x40], R0 ;  /* 0x00004000ff0075a7 */ /* 0x0142a60008001104 */
[----:B------:R-:W-:Y:S05]  /*21a0*/  BRA.U !UP0, `(.L_x_32) ;  /* 0x0000000108c07547 */ /* 0x000fea000b800000 */
[----:B------:R-:W-:Y:S01]  /*21b0*/  UIADD3 UR26, UPT, UPT, UR49, UR7, URZ ;  /* 0x00000007311a7290 */ /* 0x000fe2000fffe0ff */
[----:B------:R-:W-:-:S11]  /*21c0*/  UMOV UR4, UR6 ;  /* 0x0000000600047c82 */ /* 0x000fd60008000000 */
.L_x_38:
[----:B------:R-:W-:Y:S01]  /*21d0*/  ULEA UR17, UR4, UR13, 0x3 ;  /* 0x0000000d04117291 */ /* 0x000fe2000f8e18ff */
[----:B--2---:R-:W-:Y:S01]  /*21e0*/  @P3 MOV R2, 0xc000 ;  /* 0x0000c00000023802 */ /* 0x004fe20000000f00 */
[----:B--2-4-:R-:W-:Y:S10]  /*21f0*/  @P0 BRA `(.L_x_33) ;  /* 0x00000000000c0947 */ /* 0x014ff40003800000 */
[----:B------:R-:W-:-:S04]  /*2200*/  SHF.L.U32 R3, R12, 0x1f, RZ ;  /* 0x0000001f0c037819 */ /* 0x000fc800000006ff */
[----:B------:R-:W2:Y:S02]  /*2210*/  SYNCS.PHASECHK.TRANS64.TRYWAIT P0, [UR17+0x40], R3 ;  /* 0x00004003ff0075a7 */ /* 0x000ea40008001111 */
[----:B--2---:R-:W-:Y:S05]  /*2220*/  @!P0 BRA `(.L_x_34) ;  /* 0x0000007000948947 */ /* 0x004fea0003800000 */
.L_x_33:
[----:B------:R2:W-:Y:S01]  /*2230*/  @P3 SYNCS.ARRIVE.TRANS64 RZ, [UR17], R2 ;  /* 0x00000002ffff39a7 */ /* 0x0005e20008000011 */
[----:B------:R-:W-:-:S04]  /*2240*/  ULOP3.LUT UR5, UR21, 0x2, URZ, 0xfc, !UPT ;  /* 0x0000000215057892 */ /* 0x000fc8000f8efcff */
[----:B------:R-:W-:-:S09]  /*2250*/  UISETP.NE.AND UP0, UPT, UR5, 0x2, UPT ;  /* 0x000000020500788c */ /* 0x000fd2000bf05270 */
[----:B------:R-:W-:Y:S05]  /*2260*/  BRA.U UP0, `(.L_x_35) ;  /* 0x0000000100047547 */ /* 0x000fea000b800000 */
[----:B------:R-:W-:Y:S05]  /*2270*/  BPT.TRAP 0x1 ;  /* 0x000000040000795c */ /* 0x000fea0000300000 */
.L_x_35:
[----:B------:R-:W-:Y:S04]  /*2280*/  BSSY.RECONVERGENT B0, `(.L_x_36) ;  /* 0x0000003000007945 */ /* 0x000fe80003800200 */
[----:B------:R-:W-:Y:S05]  /*2290*/  @!P2 BRA `(.L_x_37) ;  /* 0x000000000004a947 */ /* 0x000fea0003800000 */
[----:B------:R-:W-:Y:S05]  /*22a0*/  BPT.TRAP 0x1 ;  /* 0x000000040000795c */ /* 0x000fea0000300000 */
.L_x_37:
[----:B------:R-:W-:Y:S05]  /*22b0*/  BSYNC.RECONVERGENT B0 ;  /* 0x0000000000007941 */ /* 0x000fea0003800200 */
.L_x_36:
[----:B------:R-:W-:Y:S02]  /*22c0*/  UIADD3 UR5, UPT, UPT, UR4, 0x1, URZ ;  /* 0x0000000104057890 */ /* 0x000fe4000fffe0ff */
[----:B------:R-:W-:Y:S02]  /*22d0*/  UIADD3 UR14, UP1, UPT, UR28, 0x80, URZ ;  /* 0x000000801c0e7890 */ /* 0x000fe4000ff3e0ff */
[----:B------:R-:W-:Y:S02]  /*22e0*/  UISETP.NE.AND UP0, UPT, UR5, 0x8, UPT ;  /* 0x000000080500788c */ /* 0x000fe4000bf05270 */
[----:B------:R-:W-:Y:S02]  /*22f0*/  ULEA UR16, UR4, UR38, 0xe ;  /* 0x0000002604107291 */ /* 0x000fe4000f8e70ff */
[----:B------:R-:W-:Y:S02]  /*2300*/  USEL UR8, URZ, 0x1, UP0 ;  /* 0x00000001ff087887 */ /* 0x000fe40008000000 */
[----:B------:R-:W-:-:S02]  /*2310*/  USEL UR6, UR5, URZ, UP0 ;  /* 0x000000ff05067287 */ /* 0x000fc40008000000 */
[----:B------:R-:W-:Y:S02]  /*2320*/  UIADD3 UR22, UP0, UPT, UR28, 0x180, URZ ;  /* 0x000001801c167890 */ /* 0x000fe4000ff1e0ff */
[----:B------:R-:W-:Y:S01]  /*2330*/  ULEA UR5, UR6, UR13, 0x3 ;  /* 0x0000000d06057291 */ /* 0x000fe2000f8e18ff */
[----:B------:R-:W-:Y:S01]  /*2340*/  LOP3.LUT R12, R12, UR8, RZ, 0x3c, !PT ;  /* 0x000000080c0c7c12 */ /* 0x000fe2000f8e3cff */
[----:B------:R-:W-:Y:S02]  /*2350*/  ULEA UR8, UR4, UR37, 0xd ;  /* 0x0000002504087291 */ /* 0x000fe4000f8e68ff */
[----:B------:R-:W-:Y:S01]  /*2360*/  USHF.L.U32 UR18, UR7, 0x7, URZ ;  /* 0x0000000707127899 */ /* 0x000fe200080006ff */
[----:B-1----:R-:W-:Y:S01]  /*2370*/  SHF.L.U32 R0, R12, 0x1f, RZ ;  /* 0x0000001f0c007819 */ /* 0x002fe200000006ff */
[----:B------:R-:W-:Y:S02]  /*2380*/  ULOP3.LUT UR17, UR17, 0xfefffff8, URZ, 0xc0, !UPT ;  /* 0xfefffff811117892 */ /* 0x000fe4000f8ec0ff */
[----:B------:R-:W-:Y:S01]  /*2390*/  UPRMT UR4, URZ, 0x5410, UR25 ;  /* 0x00005410ff047896 */ /* 0x000fe20008000019 */
[----:B------:R3:W4:Y:S01]  /*23a0*/  SYNCS.PHASECHK.TRANS64.TRYWAIT P0, [UR5+0x40], R0 ;  /* 0x00004000ff0075a7 */ /* 0x0007220008001105 */
[----:B------:R-:W-:-:S02]  /*23b0*/  UIADD3.X UR15, UPT, UPT, URZ, UR29, URZ, UP1, !UPT ;  /* 0x0000001dff0f7290 */ /* 0x000fc40008ffe4ff */
[----:B------:R-:W-:Y:S02]  /*23c0*/  UPRMT UR5, URZ, 0x5410, UR24 ;  /* 0x00005410ff057896 */ /* 0x000fe40008000018 */
[----:B------:R-:W-:Y:S01]  /*23d0*/  UIADD3.X UR23, UPT, UPT, URZ, UR29, URZ, UP0, !UPT ;  /* 0x0000001dff177290 */ /* 0x000fe200087fe4ff */
[----:B------:R-:W-:Y:S01]  /*23e0*/  UMOV UR32, 0x0 ;  /* 0x0000000000207882 */ /* 0x000fe20000000000 */
[----:B------:R-:W-:Y:S01]  /*23f0*/  UMOV UR33, 0x10000000 ;  /* 0x1000000000217882 */ /* 0x000fe20000000000 */
[----:B------:R-:W-:Y:S01]  /*2400*/  UMOV UR19, UR35 ;  /* 0x0000002300137c82 */ /* 0x000fe20008000000 */
[----:B------:R-:W-:Y:S01]  /*2410*/  UMOV UR20, UR36 ;  /* 0x0000002400147c82 */ /* 0x000fe20008000000 */
[----:B------:R-:W-:Y:S01]  /*2420*/  UMOV UR12, UR36 ;  /* 0x00000024000c7c82 */ /* 0x000fe20008000000 */
[----:B------:R-:W-:Y:S01]  /*2430*/  UMOV UR9, UR17 ;  /* 0x0000001100097c82 */ /* 0x000fe20008000000 */
[----:B------:R-:W-:Y:S01]  /*2440*/  UMOV UR10, UR18 ;  /* 0x00000012000a7c82 */ /* 0x000fe20008000000 */
[----:B------:R1:W-:Y:S01]  /*2450*/  UTMALDG.3D.MULTICAST.2CTA [UR16], [UR14], UR4, desc[UR32] ;  /* 0x000020100e0073b4 */ /* 0x0003e20008211804 */
[----:B------:R-:W-:-:S04]  /*2460*/  UIADD3 UR7, UPT, UPT, UR7, 0x1, URZ ;  /* 0x0000000107077890 */ /* 0x000fc8000fffe0ff */
[----:B------:R-:W-:Y:S01]  /*2470*/  UISETP.NE.AND UP0, UPT, UR7, UR26, UPT ;  /* 0x0000001a0700728c */ /* 0x000fe2000bf05270 */
[----:B------:R3:W-:Y:S01]  /*2480*/  UTMALDG.3D.MULTICAST.2CTA [UR8], [UR22], UR5, desc[UR32] ;  /* 0x00002008160073b4 */ /* 0x0007e20008211805 */
[----:B-1----:R-:W-:-:S07]  /*2490*/  UMOV UR4, UR6 ;  /* 0x0000000600047c82 */ /* 0x002fce0008000000 */
[----:B---3--:R-:W-:Y:S05]  /*24a0*/  BRA.U UP0, `(.L_x_38) ;  /* 0xfffffffd00487547 */ /* 0x008fea000b83ffff */
.L_x_32:
[C---:B------:R-:W-:Y:S01]  /*24b0*/  LEA R3, R11.reuse, UR13, 0x3 ;  /* 0x0000000d0b037c11 */ /* 0x040fe2000f8e18ff */
[----:B------:R-:W-:Y:S01]  /*24c0*/  NOP ;  /* 0x0000000000007918 */ /* 0x000fe20000000000 */
[----:B-1----:R-:W-:Y:S02]  /*24d0*/  SHF.L.U32 R0, R10, 0x1f, RZ ;  /* 0x0000001f0a007819 */ /* 0x002fe400000006ff */
[----:B------:R-:W-:Y:S02]  /*24e0*/  LEA R5, R11, UR13, 0x4 ;  /* 0x0000000d0b057c11 */ /* 0x000fe4000f8e20ff */
[----:B--2-4-:R-:W1:Y:S02]  /*24f0*/  SYNCS.PHASECHK.TRANS64.TRYWAIT P0, [R3+URZ+0xb0], R0 ;  /* 0x0000b000030075a7 */ /* 0x014e6400080011ff */
[----:B-1----:R-:W-:Y:S05]  /*2500*/  @!P0 BRA `(.L_x_39) ;  /* 0x0000006c00f48947 */ /* 0x002fea0003800000 */
.L_x_131:
[----:B------:R-:W2:Y:S01]  /*2510*/  LDS.128 R4, [R5+0x140] ;  /* 0x0001400005047984 */ /* 0x000ea20000000c00 */
[----:B------:R-:W-:Y:S01]  /*2520*/  UISETP.GE.AND UP0, UPT, UR42, 0x1, UPT ;  /* 0x000000012a00788c */ /* 0x000fe2000bf06270 */
[----:B------:R-:W-:Y:S01]  /*2530*/  @!PT LDS RZ, [RZ] ;  /* 0x00000000fffff984 */ /* 0x000fe20000000800 */
[----:B------:R-:W-:Y:S01]  /*2540*/  @!PT LDS RZ, [RZ] ;  /* 0x00000000fffff984 */ /* 0x000fe20000000800 */
[----:B------:R-:W-:Y:S01]  /*2550*/  @!PT LDS RZ, [RZ] ;  /* 0x00000000fffff984 */ /* 0x000fe20000000800 */
[----:B------:R-:W-:Y:S01]  /*2560*/  @!PT LDS RZ, [RZ] ;  /* 0x00000000fffff984 */ /* 0x000fe20000000800 */
[----:B------:R3:W-:Y:S06]  /*2570*/  MEMBAR.ALL.CTA ;  /* 0x0000000000007992 */ /* 0x0007ec0000008000 */
[----:B---3--:R-:W3:Y:S01]  /*2580*/  FENCE.VIEW.ASYNC.S ;  /* 0x00000000000073c6 */ /* 0x008ee20000000000 */
[----:B--2---:R-:W-:-:S13]  /*2590*/  LOP3.LUT P0, RZ, R6, 0x1, RZ, 0xc0, !PT ;  /* 0x0000000106ff7812 */ /* 0x004fda000780c0ff */
[----:B---3--:R-:W-:Y:S01]  /*25a0*/  VOTEU.ANY UP1, P0 ;  /* 0x0000000000ff7886 */ /* 0x008fe20000020100 */
[----:B------:R-:W-:-:S13]  /*25b0*/  PLOP3.LUT P0, PT, PT, PT, UP1, 0x80, 0x8 ;  /* 0x000000000008781c */ /* 0x000fda0003f0f018 */
[----:B-1----:R-:W-:Y:S02]  /*25c0*/  @P0 LOP3.LUT R0, R5, 0xffff, RZ, 0xc0, !PT ;  /* 0x0000ffff05000812 */ /* 0x002fe400078ec0ff */
[----:B------:R-:W-:Y:S02]  /*25d0*/  @P0 MOV R2, R4 ;  /* 0x0000000400020202 */ /* 0x000fe40000000f00 */
[----:B------:R-:W-:Y:S01]  /*25e0*/  @P0 R2UR UR5, R0 ;  /* 0x00000000000502ca */ /* 0x000fe200000e0000 */
[----:B------:R-:W-:Y:S01]  /*25f0*/  VIADD R0, R3, 0xc0 ;  /* 0x000000c003007836 */ /* 0x000fe20000000000 */
[----:B------:R-:W-:Y:S02]  /*2600*/  @P0 SHF.R.U32.HI R4, RZ, 0x10, R5 ;  /* 0x00000010ff040819 */ /* 0x000fe40000011605 */
[----:B------:R-:W-:Y:S02]  /*2610*/  @P0 R2UR UR7, R2 ;  /* 0x00000000020702ca */ /* 0x000fe400000e0000 */
[----:B------:R-:W-:-:S02]  /*2620*/  PRMT R0, RZ, 0x654, R0 ;  /* 0x00000654ff007816 */ /* 0x000fc40000000000 */
[----:B------:R-:W-:Y:S02]  /*2630*/  @P0 R2UR UR4, R4 ;  /* 0x00000000040402ca */ /* 0x000fe400000e0000 */
[----:B------:R1:W-:Y:S03]  /*2640*/  SYNCS.ARRIVE.TRANS64.RED.A1T0 RZ, [R0+URZ], RZ ;  /* 0x000000ff00ff79a7 */ /* 0x0003e600081004ff */
[----:B------:R-:W-:-:S04]  /*2650*/  @UP1 UMOV UR39, UR5 ;  /* 0x0000000500271c82 */ /* 0x000fc80008000000 */
[----:B------:R-:W-:-:S04]  /*2660*/  @UP1 UMOV UR40, UR7 ;  /* 0x0000000700281c82 */ /* 0x000fc80008000000 */
[----:B------:R-:W-:Y:S01]  /*2670*/  @UP1 UMOV UR36, UR4 ;  /* 0x0000000400241c82 */ /* 0x000fe20008000000 */
[----:B------:R-:W-:Y:S05]  /*2680*/  BRA.U !UP0, `(.L_x_40) ;  /* 0x0000000108d47547 */ /* 0x000fea000b800000 */
[----:B------:R-:W2:Y:S01]  /*2690*/  LDCU.128 UR16, c[0x0][0xb10] ;  /* 0x00016200ff1077ac */ /* 0x000ea20008000c00 */
[----:B------:R-:W3:Y:S01]  /*26a0*/  LDCU UR12, c[0x0][0xb20] ;  /* 0x00016400ff0c77ac */ /* 0x000ee20008000800 */
[----:B------:R-:W4:Y:S01]  /*26b0*/  LDCU UR20, c[0x0][0xb0c] ;  /* 0x00016180ff1477ac */ /* 0x000f220008000800 */
[----:B------:R-:W1:Y:S01]  /*26c0*/  LDCU.64 UR8, c[0x0][0xb28] ;  /* 0x00016500ff0877ac */ /* 0x000e620008000a00 */
[----:B------:R-:W-:Y:S02]  /*26d0*/  UISETP.NE.AND UP3, UPT, UR42, 0x1, UPT ;  /* 0x000000012a00788c */ /* 0x000fe4000bf65270 */
[----:B--2---:R-:W-:Y:S02]  /*26e0*/  UIMAD.WIDE.U32 UR10, UR41, UR19, URZ ;  /* 0x00000013290a72a5 */ /* 0x004fe4000f8e00ff */
[----:B------:R-:W-:Y:S02]  /*26f0*/  UIMAD.WIDE.U32 UR4, UR43, UR16, URZ ;  /* 0x000000102b0472a5 */ /* 0x000fe4000f8e00ff */
[----:B------:R-:W-:-:S02]  /*2700*/  UISETP.NE.AND UP0, UPT, UR18, 0x1, UPT ;  /* 0x000000011200788c */ /* 0x000fc4000bf05270 */
[----:B------:R-:W-:Y:S01]  /*2710*/  UIMAD.WIDE.U32 UR22, UR39, UR19, URZ ;  /* 0x00000013271672a5 */ /* 0x000fe2000f8e00ff */
[----:B------:R-:W-:Y:S02]  /*2720*/  UMOV UR10, UR11 ;  /* 0x0000000b000a7c82 */ /* 0x000fe40008000000 */
[----:B------:R-:W-:Y:S01]  /*2730*/  UMOV UR4, UR5 ;  /* 0x0000000500047c82 */ /* 0x000fe20008000000 */
[----:B---3--:R-:W-:Y:S02]  /*2740*/  USHF.R.U32.HI UR10, URZ, UR12, UR10 ;  /* 0x0000000cff0a7299 */ /* 0x008fe4000801160a */
[----:B----4-:R-:W-:Y:S02]  /*2750*/  UISETP.NE.AND UP2, UPT, UR20, 0x1, UPT ;  /* 0x000000011400788c */ /* 0x010fe4000bf45270 */
[----:B------:R-:W-:Y:S02]  /*2760*/  USHF.R.U32.HI UR4, URZ, UR17, UR4 ;  /* 0x00000011ff047299 */ /* 0x000fe40008011604 */
[----:B------:R-:W-:-:S02]  /*2770*/  USEL UR5, UR41, UR10, !UP0 ;  /* 0x0000000a29057287 */ /* 0x000fc4000c000000 */
[----:B------:R-:W-:Y:S02]  /*2780*/  USEL UR7, UR43, UR4, !UP2 ;  /* 0x000000042b077287 */ /* 0x000fe4000d000000 */
[----:B-1----:R-:W-:Y:S01]  /*2790*/  UIMAD.WIDE.U32 UR10, UR5, UR8, URZ ;  /* 0x00000008050a72a5 */ /* 0x002fe2000f8e00ff */
[----:B------:R-:W-:Y:S01]  /*27a0*/  UMOV UR4, UR23 ;  /* 0x0000001700047c82 */ /* 0x000fe20008000000 */
[----:B------:R-:W-:Y:S02]  /*27b0*/  UIMAD.WIDE.U32 UR14, UR40, UR16, URZ ;  /* 0x00000010280e72a5 */ /* 0x000fe4000f8e00ff */
[----:B------:R-:W-:-:S03]  /*27c0*/  UIMAD.WIDE.U32 UR22, UR7, UR8, URZ ;  /* 0x00000008071672a5 */ /* 0x000fc6000f8e00ff */
[----:B------:R-:W-:Y:S01]  /*27d0*/  UMOV UR10, UR11 ;  /* 0x0000000b000a7c82 */ /* 0x000fe20008000000 */
[----:B------:R-:W-:Y:S02]  /*27e0*/  USHF.R.U32.HI UR4, URZ, UR12, UR4 ;  /* 0x0000000cff047299 */ /* 0x000fe40008011604 */
[----:B------:R-:W-:Y:S01]  /*27f0*/  @UP3 USHF.R.U32.HI UR5, URZ, UR9, UR10 ;  /* 0x00000009ff053299 */ /* 0x000fe2000801160a */
[----:B------:R-:W-:Y:S01]  /*2800*/  UMOV UR14, UR15 ;  /* 0x0000000f000e7c82 */ /* 0x000fe20008000000 */
[----:B------:R-:W-:Y:S01]  /*2810*/  UMOV UR22, UR23 ;  /* 0x0000001700167c82 */ /* 0x000fe20008000000 */
[----:B------:R-:W-:Y:S02]  /*2820*/  USHF.R.U32.HI UR17, URZ, UR17, UR14 ;  /* 0x00000011ff117299 */ /* 0x000fe4000801160e */
[----:B------:R-:W-:Y:S02]  /*2830*/  USEL UR4, UR39, UR4, !UP0 ;  /* 0x0000000427047287 */ /* 0x000fe4000c000000 */
[----:B------:R-:W-:-:S02]  /*2840*/  @UP3 USHF.R.U32.HI UR7, URZ, UR9, UR22 ;  /* 0x00000009ff073299 */ /* 0x000fc40008011616 */
[----:B------:R-:W-:Y:S02]  /*2850*/  UIMAD UR10, UR42, UR5, URZ ;  /* 0x000000052a0a72a4 */ /* 0x000fe4000f8e02ff */
[----:B------:R-:W-:Y:S02]  /*2860*/  USEL UR5, UR40, UR17, !UP2 ;  /* 0x0000001128057287 */ /* 0x000fe4000d000000 */
[----:B------:R-:W-:Y:S02]  /*2870*/  UIMAD UR12, UR42, UR7, URZ ;  /* 0x000000072a0c72a4 */ /* 0x000fe4000f8e02ff */
[----:B------:R-:W-:Y:S02]  /*2880*/  UISETP.GE.AND UP0, UPT, UR4, UR10, UPT ;  /* 0x0000000a0400728c */ /* 0x000fe4000bf06270 */
[----:B------:R-:W-:Y:S02]  /*2890*/  UIMAD.WIDE.U32 UR10, UR4, UR8, URZ ;  /* 0x00000008040a72a5 */ /* 0x000fe4000f8e00ff */
[----:B------:R-:W-:-:S02]  /*28a0*/  UISETP.GE.OR UP0, UPT, UR5, UR12, UP0 ;  /* 0x0000000c0500728c */ /* 0x000fc40008706670 */
        /* <DEDUP_REMOVED lines=19> */
.L_x_40:
[----:B------:R-:W2:Y:S02]  /*29e0*/  LDCU UR4, c[0x0][0xb30] ;  /* 0x00016600ff0477ac */ /* 0x000ea40008000800 */
[----:B--2---:R-:W-:-:S09]  /*29f0*/  UISETP.NE.AND UP0, UPT, UR4, 0x1, UPT ;  /* 0x000000010400788c */ /* 0x004fd2000bf05270 */
[----:B------:R-:W-:Y:S05]  /*2a00*/  BRA.U UP0, `(.L_x_41) ;  /* 0x0000000100447547 */ /* 0x000fea000b800000 */
[----:B------:R-:W2:Y:S01]  /*2a10*/  LDCU.128 UR16, c[0x0][0xb10] ;  /* 0x00016200ff1077ac */ /* 0x000ea20008000c00 */
[----:B------:R-:W3:Y:S01]  /*2a20*/  LDCU UR10, c[0x0][0xb0c] ;  /* 0x00016180ff0a77ac */ /* 0x000ee20008000800 */
[----:B------:R-:W4:Y:S01]  /*2a30*/  LDCU UR7, c[0x0][0xb20] ;  /* 0x00016400ff0777ac */ /* 0x000f220008000800 */
[----:B--2---:R-:W-:Y:S02]  /*2a40*/  UIMAD.WIDE.U32 UR8, UR40, UR16, URZ ;  /* 0x00000010280872a5 */ /* 0x004fe4000f8e00ff */
[----:B------:R-:W-:Y:S02]  /*2a50*/  UIMAD.WIDE.U32 UR4, UR39, UR19, URZ ;  /* 0x00000013270472a5 */ /* 0x000fe4000f8e00ff */
[----:B---3--:R-:W-:Y:S02]  /*2a60*/  UISETP.NE.AND UP2, UPT, UR10, 0x1, UPT ;  /* 0x000000010a00788c */ /* 0x008fe4000bf45270 */
[----:B------:R-:W-:Y:S01]  /*2a70*/  UISETP.NE.AND UP0, UPT, UR18, 0x1, UPT ;  /* 0x000000011200788c */ /* 0x000fe2000bf05270 */
[----:B------:R-:W-:-:S02]  /*2a80*/  UMOV UR8, UR9 ;  /* 0x0000000900087c82 */ /* 0x000fc40008000000 */
[----:B------:R-:W-:Y:S01]  /*2a90*/  UMOV UR4, UR5 ;  /* 0x0000000500047c82 */ /* 0x000fe20008000000 */
[----:B------:R-:W-:Y:S02]  /*2aa0*/  USHF.R.U32.HI UR17, URZ, UR17, UR8 ;  /* 0x00000011ff117299 */ /* 0x000fe40008011608 */
[----:B----4-:R-:W-:Y:S02]  /*2ab0*/  USHF.R.U32.HI UR4, URZ, UR7, UR4 ;  /* 0x00000007ff047299 */ /* 0x010fe40008011604 */
[----:B------:R-:W-:Y:S02]  /*2ac0*/  USEL UR5, UR40, UR17, !UP2 ;  /* 0x0000001128057287 */ /* 0x000fe4000d000000 */
[----:B------:R-:W-:-:S04]  /*2ad0*/  USEL UR4, UR39, UR4, !UP0 ;  /* 0x0000000427047287 */ /* 0x000fc8000c000000 */
[----:B------:R-:W-:Y:S02]  /*2ae0*/  UIADD3 UR7, UPT, UPT, UR5, -UR4, URZ ;  /* 0x8000000405077290 */ /* 0x000fe4000fffe0ff */
[----:B------:R-:W-:Y:S02]  /*2af0*/  UIADD3 UR4, UPT, UPT, -UR5, UR4, URZ ;  /* 0x0000000405047290 */ /* 0x000fe4000fffe1ff */
[----:B------:R-:W-:Y:S02]  /*2b00*/  UIMAD UR39, UR7, UR18, UR39 ;  /* 0x00000012072772a4 */ /* 0x000fe4000f8e0227 */
[----:B------:R-:W-:-:S12]  /*2b10*/  UIMAD UR40, UR4, UR10, UR40 ;  /* 0x0000000a042872a4 */ /* 0x000fd8000f8e0228 */
.L_x_41:
[----:B------:R-:W-:Y:S01]  /*2b20*/  VIADD R11, R11, 0x1 ;  /* 0x000000010b0b7836 */ /* 0x000fe20000000000 */
[----:B------:R-:W-:Y:S01]  /*2b30*/  PLOP3.LUT P1, PT, PT, PT, PT, 0x80, 0x8 ;  /* 0x000000000008781c */ /* 0x000fe20003f2f070 */
[----:B------:R-:W-:Y:S02]  /*2b40*/  UIADD3 UR16, UPT, UPT, UR40, UR59, URZ ;  /* 0x0000003b28107290 */ /* 0x000fe4000fffe0ff */
[----:B------:R-:W-:Y:S01]  /*2b50*/  UIADD3 UR20, UPT, UPT, UR39, UR60, URZ ;  /* 0x0000003c27147290 */ /* 0x000fe2000fffe0ff */
[----:B------:R-:W-:-:S04]  /*2b60*/  ISETP.NE.AND P0, PT, R11, 0x2, PT ;  /* 0x000000020b00780c */ /* 0x000fc80003f05270 */
[----:B------:R-:W-:Y:S02]  /*2b70*/  SEL R3, RZ, 0x1, P0 ;  /* 0x00000001ff037807 */ /* 0x000fe40000000000 */
[----:B------:R-:W-:Y:S02]  /*2b80*/  SEL R11, R11, RZ, P0 ;  /* 0x000000ff0b0b7207 */ /* 0x000fe40000000000 */
[----:B------:R-:W-:Y:S01]  /*2b90*/  LOP3.LUT R10, R10, R3, RZ, 0x3c, !PT ;  /* 0x000000030a0a7212 */ /* 0x000fe200078e3cff */
[----:B------:R-:W-:Y:S06]  /*2ba0*/  BRA.U UP1, `(.L_x_42) ;  /* 0xfffffff101447547 */ /* 0x000fec000b83ffff */
[----:B------:R-:W-:Y:S01]  /*2bb0*/  UIADD3 UR13, UPT, UPT, UR13, 0x40, URZ ;  /* 0x000000400d0d7890 */ /* 0x000fe2000fffe0ff */
[----:B------:R-:W-:-:S03]  /*2bc0*/  SHF.L.U32 R3, R12, 0x1f, RZ ;  /* 0x0000001f0c037819 */ /* 0x000fc600000006ff */
[----:B------:R-:W-:-:S09]  /*2bd0*/  ULEA UR4, UR6, UR13, 0x3 ;  /* 0x0000000d06047291 */ /* 0x000fd2000f8e18ff */
[----:B------:R-:W2:Y:S02]  /*2be0*/  SYNCS.PHASECHK.TRANS64.TRYWAIT P0, [UR4], R3 ;  /* 0x00000003ff0075a7 */ /* 0x000ea40008001104 */
[----:B--2---:R-:W-:Y:S05]  /*2bf0*/  @!P0 BRA `(.L_x_43) ;  /* 0x00000068004c8947 */ /* 0x004fea0003800000 */
.L_x_133:
[----:B------:R-:W-:-:S04]  /*2c00*/  UIADD3 UR4, UPT, UPT, UR6, 0x1, URZ ;  /* 0x0000000106047890 */ /* 0x000fc8000fffe0ff */
[----:B------:R-:W-:-:S04]  /*2c10*/  UISETP.NE.AND UP0, UPT, UR4, 0x8, UPT ;  /* 0x000000080400788c */ /* 0x000fc8000bf05270 */
[----:B------:R-:W-:Y:S02]  /*2c20*/  USEL UR6, URZ, 0x1, UP0 ;  /* 0x00000001ff067887 */ /* 0x000fe40008000000 */
[----:B------:R-:W-:-:S04]  /*2c30*/  USEL UR4, UR4, URZ, UP0 ;  /* 0x000000ff04047287 */ /* 0x000fc80008000000 */
[----:B------:R-:W-:Y:S01]  /*2c40*/  ULEA UR5, UR4, UR13, 0x3 ;  /* 0x0000000d04057291 */ /* 0x000fe2000f8e18ff */
[----:B------:R-:W-:-:S04]  /*2c50*/  LOP3.LUT R2, R12, UR6, RZ, 0x3c, !PT ;  /* 0x000000060c027c12 */ /* 0x000fc8000f8e3cff */
[----:B-1----:R-:W-:-:S04]  /*2c60*/  SHF.L.U32 R3, R2, 0x1f, RZ ;  /* 0x0000001f02037819 */ /* 0x002fc800000006ff */
[----:B------:R-:W1:Y:S02]  /*2c70*/  SYNCS.PHASECHK.TRANS64.TRYWAIT P0, [UR5], R3 ;  /* 0x00000003ff0075a7 */ /* 0x000e640008001105 */
[----:B-1----:R-:W-:Y:S05]  /*2c80*/  @!P0 BRA `(.L_x_44) ;  /* 0x0000006800408947 */ /* 0x002fea0003800000 */
.L_x_135:
        /* <DEDUP_REMOVED lines=9> */
.L_x_137:
        /* <DEDUP_REMOVED lines=9> */
.L_x_139:
        /* <DEDUP_REMOVED lines=9> */
.L_x_141:
        /* <DEDUP_REMOVED lines=9> */
.L_x_143:
        /* <DEDUP_REMOVED lines=9> */
.L_x_145:
[----:B------:R-:W-:-:S04]  /*2f60*/  UIADD3 UR4, UPT, UPT, UR4, 0x1, URZ ;  /* 0x0000000104047890 */ /* 0x000fc8000fffe0ff */
[----:B------:R-:W-:-:S04]  /*2f70*/  UISETP.NE.AND UP0, UPT, UR4, 0x8, UPT ;  /* 0x000000080400788c */ /* 0x000fc8000bf05270 */
[----:B------:R-:W-:Y:S02]  /*2f80*/  USEL UR5, URZ, 0x1, UP0 ;  /* 0x00000001ff057887 */ /* 0x000fe40008000000 */
[----:B------:R-:W-:-:S04]  /*2f90*/  USEL UR4, UR4, URZ, UP0 ;  /* 0x000000ff04047287 */ /* 0x000fc80008000000 */
[----:B------:R-:W-:Y:S01]  /*2fa0*/  ULEA UR4, UR4, UR13, 0x3 ;  /* 0x0000000d04047291 */ /* 0x000fe2000f8e18ff */
[----:B-1----:R-:W-:-:S04]  /*2fb0*/  LOP3.LUT R3, R2, UR5, RZ, 0x3c, !PT ;  /* 0x0000000502037c12 */ /* 0x002fc8000f8e3cff */
[----:B------:R-:W-:Y:S01]  /*2fc0*/  SHF.L.U32 R3, R3, 0x1f, RZ ;  /* 0x0000001f03037819 */ /* 0x000fe200000006ff */
[----:B------:R-:W-:-:S07]  /*2fd0*/  IMAD.U32 R0, RZ, RZ, UR4 ;  /* 0x00000004ff007e24 */ /* 0x000fce000f8e00ff */
.L_x_50:
[----:B-1----:R1:W2:Y:S02]  /*2fe0*/  SYNCS.PHASECHK.TRANS64.TRYWAIT P0, [R0+URZ], R3 ;  /* 0x00000003000075a7 */ /* 0x0022a400080011ff */
[----:B--2---:R-:W-:Y:S05]  /*2ff0*/  @!P0 NANOSLEEP.SYNCS 0x989680 ;  /* 0x009896800000895d */ /* 0x004fea0003900000 */
[----:B------:R-:W2:Y:S02]  /*3000*/  @!P0 SYNCS.PHASECHK.TRANS64 P0, [R0+URZ], R3 ;  /* 0x00000003000085a7 */ /* 0x000ea400080010ff */
[----:B--2---:R-:W-:Y:S05]  /*3010*/  @P0 EXIT ;  /* 0x000000000000094d */ /* 0x004fea0003800000 */
[----:B------:R-:W-:Y:S05]  /*3020*/  BRA `(.L_x_50) ;  /* 0xfffffffc00ec7947 */ /* 0x000fea000383ffff */
.L_x_22:
[----:B------:R-:W-:-:S04]  /*3030*/  UISETP.NE.AND UP0, UPT, UR50, URZ, UPT ;  /* 0x000000ff3200728c */ /* 0x000fc8000bf05270 */
[----:B------:R-:W-:-:S09]  /*3040*/  UISETP.NE.OR UP0, UPT, UR21, 0x1, UP0 ;  /* 0x000000011500788c */ /* 0x000fd20008705670 */
[----:B------:R-:W-:Y:S05]  /*3050*/  BRA.U UP0, `(.L_x_51) ;  /* 0x0000000500487547 */ /* 0x000fea000b800000 */
[----:B------:R-:W-:Y:S01]  /*3060*/  ISETP.GE.U32.AND P2, PT, R0, 0x10, PT ;  /* 0x000000100000780c */ /* 0x000fe20003f46070 */
[----:B------:R-:W-:Y:S01]  /*3070*/  IMAD.MOV.U32 R12, RZ, RZ, 0x1 ;  /* 0x00000001ff0c7424 */ /* 0x000fe200078e00ff */
[----:B------:R-:W-:Y:S02]  /*3080*/  CS2R R10, SRZ ;  /* 0x00000000000a7805 */ /* 0x000fe4000001ff00 */
[----:B------:R-:W-:Y:S01]  /*3090*/  CS2R R8, SRZ ;  /* 0x0000000000087805 */ /* 0x000fe2000001ff00 */
[----:B------:R-:W-:Y:S01]  /*30a0*/  UMOV UR4, 0x400 ;  /* 0x0000040000047882 */ /* 0x000fe20000000000 */
[----:B------:R-:W-:Y:S01]  /*30b0*/  UMOV UR5, URZ ;  /* 0x000000ff00057c82 */ /* 0x000fe20008000000 */
[----:B------:R-:W-:-:S12]  /*30c0*/  ULEA UR6, UR50, UR4, 0x18 ;  /* 0x0000000432067291 */ /* 0x000fd8000f8ec0ff */
.L_x_55:
[----:B------:R-:W-:Y:S02]  /*30d0*/  LEA R2, R8, UR6, 0x3 ;  /* 0x0000000608027c11 */ /* 0x000fe4000f8e18ff */
[----:B------:R-:W-:-:S03]  /*30e0*/  SHF.L.U32 R5, R9, 0x1f, RZ ;  /* 0x0000001f09057819 */ /* 0x000fc600000006ff */
[----:B------:R-:W-:Y:S01]  /*30f0*/  VIADD R4, R2, 0x120 ;  /* 0x0000012002047836 */ /* 0x000fe20000000000 */
[----:B------:R-:W1:Y:S02]  /*3100*/  SYNCS.PHASECHK.TRANS64.TRYWAIT P0, [R2+URZ+0x110], R5 ;  /* 0x00011005020075a7 */ /* 0x000e6400080011ff */
[----:B-1----:R-:W-:Y:S05]  /*3110*/  @!P0 BRA `(.L_x_52) ;  /* 0x0000006400ac8947 */ /* 0x002fea0003800000 */
.L_x_146:
[----:B------:R-:W-:Y:S01]  /*3120*/  ULEA UR4, UR5, UR6, 0x3 ;  /* 0x0000000605047291 */ /* 0x000fe2000f8e18ff */
[----:B------:R-:W-:Y:S02]  /*3130*/  PRMT R4, RZ, 0x654, R4 ;  /* 0x00000654ff047816 */ /* 0x000fe40000000004 */
[----:B-1----:R-:W-:Y:S01]  /*3140*/  SHF.L.U32 R5, R12, 0x1f, RZ ;  /* 0x0000001f0c057819 */ /* 0x002fe200000006ff */
[----:B------:R-:W-:Y:S01]  /*3150*/  UIADD3 UR7, UPT, UPT, UR4, 0xb0, URZ ;  /* 0x000000b004077890 */ /* 0x000fe2000fffe0ff */
[----:B------:R1:W-:Y:S05]  /*3160*/  SYNCS.ARRIVE.TRANS64.RED.A1T0 RZ, [R4+URZ], RZ ;  /* 0x000000ff04ff79a7 */ /* 0x0003ea00081004ff */
[----:B------:R-:W-:Y:S01]  /*3170*/  IMAD.U32 R7, RZ, RZ, UR7 ;  /* 0x00000007ff077e24 */ /* 0x000fe2000f8e00ff */
[----:B------:R-:W2:Y:S04]  /*3180*/  SYNCS.PHASECHK.TRANS64.TRYWAIT P0, [UR4+0xc0], R5 ;  /* 0x0000c005ff0075a7 */ /* 0x000ea80008001104 */
[----:B------:R-:W-:Y:S01]  /*3190*/  PRMT R6, R0, 0x654, R7 ;  /* 0x0000065400067816 */ /* 0x000fe20000000007 */
[----:B-1----:R-:W-:Y:S01]  /*31a0*/  @!P2 IMAD.MOV.U32 R4, RZ, RZ, 0x10 ;  /* 0x00000010ff04a424 */ /* 0x002fe200078e00ff */
[----:B--2---:R-:W-:Y:S06]  /*31b0*/  @!P0 BRA `(.L_x_53) ;  /* 0x0000006400988947 */ /* 0x004fec0003800000 */
.L_x_148:
[----:B------:R-:W-:Y:S01]  /*31c0*/  ULEA UR8, UR5, UR6, 0x4 ;  /* 0x0000000605087291 */ /* 0x000fe2000f8e20ff */
[----:B------:R-:W-:Y:S01]  /*31d0*/  SEL R3, R6, R3, !P2 ;  /* 0x0000000306037207 */ /* 0x000fe20005000000 */
[----:B------:R-:W-:Y:S01]  /*31e0*/  UIADD3 UR9, UPT, UPT, UR4, 0xb0, URZ ;  /* 0x000000b004097890 */ /* 0x000fe2000fffe0ff */
[----:B-1----:R-:W-:Y:S01]  /*31f0*/  LEA R2, R11, UR6, 0x3 ;  /* 0x000000060b027c11 */ /* 0x002fe2000f8e18ff */
[----:B------:R-:W-:Y:S01]  /*3200*/  UIADD3 UR8, UPT, UPT, UR8, 0x140, URZ ;  /* 0x0000014008087890 */ /* 0x000fe2000fffe0ff */
[----:B------:R-:W-:Y:S01]  /*3210*/  SHF.L.U32 R5, R10, 0x1f, RZ ;  /* 0x0000001f0a057819 */ /* 0x000fe200000006ff */
[----:B------:R1:W-:Y:S01]  /*3220*/  @!P2 SYNCS.ARRIVE.TRANS64.RED RZ, [R3+URZ], R4 ;  /* 0x0000000403ffa9a7 */ /* 0x0003e200080004ff */
[----:B------:R-:W-:Y:S01]  /*3230*/  UIADD3 UR4, UPT, UPT, UR5, 0x1, URZ ;  /* 0x0000000105047890 */ /* 0x000fe2000fffe0ff */
[----:B------:R-:W-:-:S03]  /*3240*/  VIADD R8, R8, 0x1 ;  /* 0x0000000108087836 */ /* 0x000fc60000000000 */
[----:B------:R-:W-:Y:S02]  /*3250*/  UISETP.NE.AND UP0, UPT, UR4, 0x2, UPT ;  /* 0x000000020400788c */ /* 0x000fe4000bf05270 */
[----:B------:R-:W-:Y:S06]  /*3260*/  UGETNEXTWORKID.BROADCAST [UR8], [UR9] ;  /* 0x00000000080073ca */ /* 0x000fec0008000100 */
[----:B------:R-:W-:Y:S01]  /*3270*/  USEL UR7, URZ, 0x1, UP0 ;  /* 0x00000001ff077887 */ /* 0x000fe20008000000 */
[----:B------:R-:W-:Y:S01]  /*3280*/  ISETP.NE.AND P0, PT, R8, 0x2, PT ;  /* 0x000000020800780c */ /* 0x000fe20003f05270 */
[----:B------:R-:W-:Y:S01]  /*3290*/  USEL UR5, UR4, URZ, UP0 ;  /* 0x000000ff04057287 */ /* 0x000fe20008000000 */
[----:B------:R-:W2:Y:S03]  /*32a0*/  SYNCS.PHASECHK.TRANS64.TRYWAIT P1, [R2+URZ+0xb0], R5 ;  /* 0x0000b005020075a7 */ /* 0x000ea600080211ff */
[----:B------:R-:W-:Y:S01]  /*32b0*/  LOP3.LUT R12, R12, UR7, RZ, 0x3c, !PT ;  /* 0x000000070c0c7c12 */ /* 0x000fe2000f8e3cff */
[----:B-12---:R-:W-:Y:S07]  /*32c0*/  @!P1 BRA `(.L_x_54) ;  /* 0x00000064006c9947 */ /* 0x006fee0003800000 */
.L_x_149:
[C---:B------:R-:W-:Y:S01]  /*32d0*/  LEA R4, R11.reuse, UR6, 0x4 ;  /* 0x000000060b047c11 */ /* 0x040fe2000f8e20ff */
[----:B-1----:R-:W-:Y:S01]  /*32e0*/  VIADD R2, R2, 0xc0 ;  /* 0x000000c002027836 */ /* 0x002fe20000000000 */
[----:B------:R-:W-:Y:S01]  /*32f0*/  SEL R8, R8, RZ, P0 ;  /* 0x000000ff08087207 */ /* 0x000fe20000000000 */
[----:B------:R-:W-:-:S03]  /*3300*/  VIADD R11, R11, 0x1 ;  /* 0x000000010b0b7836 */ /* 0x000fc60000000000 */
[----:B------:R-:W1:Y:S01]  /*3310*/  LDS.128 R4, [R4+0x140] ;  /* 0x0001400004047984 */ /* 0x000e620000000c00 */
[----:B------:R-:W-:Y:S02]  /*3320*/  PRMT R2, RZ, 0x654, R2 ;  /* 0x00000654ff027816 */ /* 0x000fe40000000002 */
[C---:B------:R-:W-:Y:S01]  /*3330*/  ISETP.NE.AND P1, PT, R11.reuse, 0x2, PT ;  /* 0x000000020b00780c */ /* 0x040fe20003f25270 */
[----:B------:R-:W-:Y:S01]  /*3340*/  @!PT LDS RZ, [RZ] ;  /* 0x00000000fffff984 */ /* 0x000fe20000000800 */
[----:B------:R-:W-:Y:S01]  /*3350*/  @!PT LDS RZ, [RZ] ;  /* 0x00000000fffff984 */ /* 0x000fe20000000800 */
[----:B------:R-:W-:Y:S01]  /*3360*/  @!PT LDS RZ, [RZ] ;  /* 0x00000000fffff984 */ /* 0x000fe20000000800 */
[----:B------:R-:W-:Y:S01]  /*3370*/  @!PT LDS RZ, [RZ] ;  /* 0x00000000fffff984 */ /* 0x000fe20000000800 */
[----:B------:R2:W-:Y:S06]  /*3380*/  MEMBAR.ALL.CTA ;  /* 0x0000000000007992 */ /* 0x0005ec0000008000 */
[----:B--2---:R-:W2:Y:S01]  /*3390*/  FENCE.VIEW.ASYNC.S ;  /* 0x00000000000073c6 */ /* 0x004ea20000000000 */
[----:B------:R-:W-:Y:S01]  /*33a0*/  SEL R11, R11, RZ, P1 ;  /* 0x000000ff0b0b7207 */ /* 0x000fe20000800000 */
[----:B--2---:R2:W-:Y:S01]  /*33b0*/  SYNCS.ARRIVE.TRANS64.RED.A1T0 RZ, [R2+URZ], RZ ;  /* 0x000000ff02ff79a7 */ /* 0x0045e200081004ff */
[----:B-1----:R-:W-:-:S02]  /*33c0*/  LOP3.LUT P3, RZ, R6, 0x1, RZ, 0xc0, !PT ;  /* 0x0000000106ff7812 */ /* 0x002fc4000786c0ff */
[----:B------:R-:W-:-:S04]  /*33d0*/  SEL R5, RZ, 0x1, P1 ;  /* 0x00000001ff057807 */ /* 0x000fc80000800000 */
[----:B------:R-:W-:Y:S02]  /*33e0*/  LOP3.LUT R10, R10, R5, RZ, 0x3c, !PT ;  /* 0x000000050a0a7212 */ /* 0x000fe400078e3cff */
[----:B--2---:R-:W-:-:S04]  /*33f0*/  SEL R2, RZ, 0x1, P0 ;  /* 0x00000001ff027807 */ /* 0x004fc80000000000 */
[----:B------:R-:W-:Y:S01]  /*3400*/  LOP3.LUT R9, R9, R2, RZ, 0x3c, !PT ;  /* 0x0000000209097212 */ /* 0x000fe200078e3cff */
[----:B------:R-:W-:Y:S06]  /*3410*/  @P3 BRA `(.L_x_55) ;  /* 0xfffffffc002c3947 */ /* 0x000fec000383ffff */
[----:B------:R-:W-:Y:S01]  /*3420*/  ULEA UR4, UR5, UR6, 0x3 ;  /* 0x0000000605047291 */ /* 0x000fe2000f8e18ff */
[----:B------:R-:W-:-:S08]  /*3430*/  SHF.L.U32 R3, R12, 0x1f, RZ ;  /* 0x0000001f0c037819 */ /* 0x000fd000000006ff */
[----:B------:R-:W1:Y:S02]  /*3440*/  SYNCS.PHASECHK.TRANS64 P0, [UR4+0xc0], R3 ;  /* 0x0000c003ff0075a7 */ /* 0x000e640008001004 */
[----:B-1----:R-:W-:Y:S05]  /*3450*/  @P0 BRA `(.L_x_56) ;  /* 0x0000000000080947 */ /* 0x002fea0003800000 */
[----:B------:R-:W1:Y:S02]  /*3460*/  SYNCS.PHASECHK.TRANS64.TRYWAIT P0, [UR4+0xc0], R3 ;  /* 0x0000c003ff0075a7 */ /* 0x000e640008001104 */
[----:B-1----:R-:W-:Y:S05]  /*3470*/  @!P0 BRA `(.L_x_57) ;  /* 0x0000006400148947 */ /* 0x002fea0003800000 */
.L_x_56:
[----:B------:R-:W-:-:S04]  /*3480*/  UIADD3 UR7, UPT, UPT, UR5, 0x1, URZ ;  /* 0x0000000105077890 */ /* 0x000fc8000fffe0ff */
[----:B------:R-:W-:-:S04]  /*3490*/  UISETP.NE.AND UP0, UPT, UR7, 0x2, UPT ;  /* 0x000000020700788c */ /* 0x000fc8000bf05270 */
[----:B------:R-:W-:Y:S02]  /*34a0*/  USEL UR8, URZ, 0x1, UP0 ;  /* 0x00000001ff087887 */ /* 0x000fe40008000000 */
[----:B------:R-:W-:-:S04]  /*34b0*/  USEL UR7, UR7, URZ, UP0 ;  /* 0x000000ff07077287 */ /* 0x000fc80008000000 */
[----:B------:R-:W-:Y:S01]  /*34c0*/  ULEA UR7, UR7, UR6, 0x3 ;  /* 0x0000000607077291 */ /* 0x000fe2000f8e18ff */
[----:B-1----:R-:W-:-:S04]  /*34d0*/  LOP3.LUT R3, R12, UR8, RZ, 0x3c, !PT ;  /* 0x000000080c037c12 */ /* 0x002fc8000f8e3cff */
[----:B------:R-:W-:-:S04]  /*34e0*/  SHF.L.U32 R0, R3, 0x1f, RZ ;  /* 0x0000001f03007819 */ /* 0x000fc800000006ff */
[----:B------:R-:W1:Y:S02]  /*34f0*/  SYNCS.PHASECHK.TRANS64 P0, [UR7+0xc0], R0 ;  /* 0x0000c000ff0075a7 */ /* 0x000e640008001007 */
[----:B-1----:R-:W-:Y:S05]  /*3500*/  @P0 EXIT ;  /* 0x000000000000094d */ /* 0x002fea0003800000 */
[----:B------:R-:W-:Y:S02]  /*3510*/  SHF.L.U32 R3, R3, 0x1f, RZ ;  /* 0x0000001f03037819 */ /* 0x000fe400000006ff */
[----:B------:R-:W-:-:S07]  /*3520*/  MOV R0, UR7 ;  /* 0x0000000700007c02 */ /* 0x000fce0008000f00 */
.L_x_58:
[----:B-1----:R1:W2:Y:S02]  /*3530*/  SYNCS.PHASECHK.TRANS64.TRYWAIT P0, [R0+URZ+0xc0], R3 ;  /* 0x0000c003000075a7 */ /* 0x0022a400080011ff */
[----:B--2---:R-:W-:Y:S05]  /*3540*/  @!P0 NANOSLEEP.SYNCS 0x989680 ;  /* 0x009896800000895d */ /* 0x004fea0003900000 */
[----:B------:R-:W2:Y:S02]  /*3550*/  @!P0 SYNCS.PHASECHK.TRANS64 P0, [R0+URZ+0xc0], R3 ;  /* 0x0000c003000085a7 */ /* 0x000ea400080010ff */
[----:B--2---:R-:W-:Y:S05]  /*3560*/  @P0 EXIT ;  /* 0x000000000000094d */ /* 0x004fea0003800000 */
[----:B------:R-:W-:Y:S05]  /*3570*/  BRA `(.L_x_58) ;  /* 0xfffffffc00ec7947 */ /* 0x000fea000383ffff */
.L_x_51:
[----:B------:R-:W-:Y:S05]  /*3580*/  BRA.U UP4, `(.L_x_59) ;  /* 0x0000001104d87547 */ /* 0x000fea000b800000 */
[----:B------:R-:W-:Y:S01]  /*3590*/  UMOV UR4, 0x40 ;  /* 0x0000004000047882 */ /* 0x000fe20000000000 */
[----:B------:R-:W-:Y:S01]  /*35a0*/  NOP ;  /* 0x0000000000007918 */ /* 0x000fe20000000000 */
[----:B------:R-:W-:Y:S01]  /*35b0*/  ULEA UR5, UR50, UR4, 0x18 ;  /* 0x0000000432057291 */ /* 0x000fe2000f8ec0ff */
[----:B------:R-:W-:Y:S02]  /*35c0*/  UMOV UR6, 0x400 ;  /* 0x0000040000067882 */ /* 0x000fe40000000000 */
[----:B------:R-:W-:-:S06]  /*35d0*/  ULEA UR6, UR50, UR6, 0x18 ;  /* 0x0000000632067291 */ /* 0x000fcc000f8ec0ff */
[----:B------:R-:W1:Y:S02]  /*35e0*/  LDS.U8 R0, [UR5+0x1c] ;  /* 0x00001c05ff007984 */ /* 0x000e640008000000 */
[----:B-1----:R-:W-:-:S13]  /*35f0*/  ISETP.NE.AND P0, PT, R0, RZ, PT ;  /* 0x000000ff0000720c */ /* 0x002fda0003f05270 */
[----:B------:R-:W-:Y:S05]  /*3600*/  @P0 BRA `(.L_x_60) ;  /* 0x0000000400080947 */ /* 0x000fea0003800000 */
[----:B------:R-:W-:Y:S02]  /*3610*/  UISETP.NE.U32.AND UP1, UPT, UR46, 0x1, UPT ;  /* 0x000000012e00788c */ /* 0x000fe4000bf25070 */
[----:B------:R-:W-:-:S07]  /*3620*/  UIADD3 UR7, UPT, UPT, UR5, 0x8, URZ ;  /* 0x0000000805077890 */ /* 0x000fce000fffe0ff */
[----:B------:R-:W-:Y:S05]  /*3630*/  BRA.U !UP1, `(.L_x_61) ;  /* 0x00000001099c7547 */ /* 0x000fea000b800000 */
[----:B------:R-:W-:Y:S01]  /*3640*/  ELECT P0, URZ, PT ;  /* 0x0000000000ff782f */ /* 0x000fe20003800000 */
[----:B------:R-:W-:-:S12]  /*3650*/  BSSY B0, `(.L_x_61) ;  /* 0x0000025000007945 */ /* 0x000fd80003800000 */
[----:B------:R-:W-:Y:S05]  /*3660*/  @!P0 BRA `(.L_x_62) ;  /* 0x00000000008c8947 */ /* 0x000fea0003800000 */
[----:B------:R-:W-:-:S05]  /*3670*/  UMOV UR4, 0x10 ;  /* 0x0000001000047882 */ /* 0x000fca0000000000 */
[----:B------:R-:W-:Y:S04]  /*3680*/  DEPBAR.LE SB1, 0x36 ;  /* 0x00009d800000791a */ /* 0x000fe80000000000 */
[----:B------:R-:W1:Y:S02]  /*3690*/  UTCATOMSWS.2CTA.FIND_AND_SET.ALIGN UP0, UR4, UR4 ;  /* 0x00000004000475e3 */ /* 0x000e640008200800 */
[----:B-1----:R-:W-:Y:S01]  /*36a0*/  MOV R11, UR4 ;  /* 0x00000004000b7c02 */ /* 0x002fe20008000f00 */
[----:B------:R-:W-:Y:S06]  /*36b0*/  BRA.U UP0, `(.L_x_63) ;  /* 0x0000000100187547 */ /* 0x000fec000b800000 */
.L_x_64:
[----:B------:R-:W-:Y:S05]  /*36c0*/  NANOSLEEP 0x64 ;  /* 0x000000640000795d */ /* 0x000fea0003800000 */
[----:B------:R-:W-:-:S05]  /*36d0*/  UMOV UR4, 0x10 ;  /* 0x0000001000047882 */ /* 0x000fca0000000000 */
[----:B------:R-:W-:Y:S04]  /*36e0*/  DEPBAR.LE SB1, 0x36 ;  /* 0x00009d800000791a */ /* 0x000fe80000000000 */
[----:B------:R-:W1:Y:S02]  /*36f0*/  UTCATOMSWS.2CTA.FIND_AND_SET.ALIGN UP0, UR4, UR4 ;  /* 0x00000004000475e3 */ /* 0x000e640008200800 */
[----:B-1----:R-:W-:Y:S01]  /*3700*/  MOV R11, UR4 ;  /* 0x00000004000b7c02 */ /* 0x002fe20008000f00 */
[----:B------:R-:W-:Y:S05]  /*3710*/  BRA.U !UP0, `(.L_x_64) ;  /* 0xfffffffd08e87547 */ /* 0x000fea000b83ffff */
.L_x_63:
[----:B------:R-:W1:Y:S01]  /*3720*/  LDS R7, [UR5+0x10] ;  /* 0x00001005ff077984 */ /* 0x000e620008000800 */
[----:B------:R-:W-:Y:S01]  /*3730*/  IMAD.U32 R5, RZ, RZ, UR6 ;  /* 0x00000006ff057e24 */ /* 0x000fe2000f8e00ff */
[----:B------:R-:W-:-:S03]  /*3740*/  MOV R4, UR45 ;  /* 0x0000002d00047c02 */ /* 0x000fc60008000f00 */
[----:B------:R-:W-:Y:S01]  /*3750*/  VIADD R5, R5, 0x160 ;  /* 0x0000016005057836 */ /* 0x000fe20000000000 */
[----:B-1----:R-:W-:-:S04]  /*3760*/  SHF.L.U32 R7, R7, 0x1f, RZ ;  /* 0x0000001f07077819 */ /* 0x002fc800000006ff */
[----:B------:R-:W1:Y:S02]  /*3770*/  SYNCS.PHASECHK.TRANS64.TRYWAIT P0, [UR5+0x8], R7 ;  /* 0x00000807ff0075a7 */ /* 0x000e640008001105 */
[----:B-1----:R-:W-:Y:S05]  /*3780*/  @P0 BRA `(.L_x_65) ;  /* 0x0000000000080947 */ /* 0x002fea0003800000 */
[----:B------:R-:W1:Y:S02]  /*3790*/  SYNCS.PHASECHK.TRANS64.TRYWAIT P0, [UR5+0x8], R7 ;  /* 0x00000807ff0075a7 */ /* 0x000e640008001105 */
[----:B-1----:R-:W-:Y:S05]  /*37a0*/  @!P0 BRA `(.L_x_66) ;  /* 0x0000006000608947 */ /* 0x002fea0003800000 */
.L_x_65:
[----:B-1----:R-:W-:Y:S01]  /*37b0*/  HFMA2 R0, -RZ, RZ, 0, 5.9604644775390625e-08 ;  /* 0x00000001ff007431 */ /* 0x002fe200000001ff */
[----:B------:R-:W-:Y:S01]  /*37c0*/  UPRMT UR4, UR45, 0x654, UR7 ;  /* 0x000006542d047896 */ /* 0x000fe20008000007 */
[----:B------:R-:W-:Y:S01]  /*37d0*/  IMAD.MOV.U32 R8, RZ, RZ, 0xffff ;  /* 0x0000ffffff087424 */ /* 0x000fe200078e00ff */
[----:B------:R-:W-:Y:S01]  /*37e0*/  PRMT R4, R4, 0x654, R5 ;  /* 0x0000065404047816 */ /* 0x000fe20000000005 */
[----:B------:R-:W-:Y:S02]  /*37f0*/  IMAD.MOV.U32 R6, RZ, RZ, 0x4 ;  /* 0x00000004ff067424 */ /* 0x000fe400078e00ff */
[----:B------:R-:W-:Y:S01]  /*3800*/  IMAD.SHL.U32 R9, R11, 0x20, RZ ;  /* 0x000000200b097824 */ /* 0x000fe200078e00ff */
[----:B------:R-:W-:Y:S02]  /*3810*/  MOV R5, UR4 ;  /* 0x0000000400057c02 */ /* 0x000fe40008000f00 */
[-C--:B------:R-:W-:Y:S01]  /*3820*/  SHF.L.U32 R8, R8, R11.reuse, RZ ;  /* 0x0000000b08087219 */ /* 0x080fe200000006ff */
[----:B------:R1:W-:Y:S01]  /*3830*/  SYNCS.ARRIVE.TRANS64.RED RZ, [UR4], R6 ;  /* 0x00000006ffff79a7 */ /* 0x0003e20008000404 */
[----:B------:R-:W-:Y:S01]  /*3840*/  SHF.L.U32 R7, R0, R11, RZ ;  /* 0x0000000b00077219 */ /* 0x000fe200000006ff */
[----:B------:R1:W-:Y:S04]  /*3850*/  STS [UR6+0x160], R9 ;  /* 0x00016009ff007988 */ /* 0x0003e80008000806 */
[----:B------:R1:W-:Y:S04]  /*3860*/  STAS [R4.64], R11 ;  /* 0x0000000b04007dbd */ /* 0x0003e8000c0008ff */
[----:B------:R1:W-:Y:S04]  /*3870*/  ATOMS.OR RZ, [UR5+0x14], R8 ;  /* 0x00001408ffff798c */ /* 0x0003e8000b000005 */
[----:B------:R1:W-:Y:S04]  /*3880*/  ATOMS.OR RZ, [UR5+0x18], R7 ;  /* 0x00001807ffff798c */ /* 0x0003e8000b000005 */
[----:B------:R1:W-:Y:S02]  /*3890*/  ATOMS.XOR RZ, [UR5+0x10], R0 ;  /* 0x00001000ffff798c */ /* 0x0003e4000b800005 */
.L_x_62:
[----:B------:R-:W-:Y:S05]  /*38a0*/  BSYNC B0 ;  /* 0x0000000000007941 */ /* 0x000fea0003800000 */
.L_x_61:
[----:B------:R-:W-:Y:S05]  /*38b0*/  BRA.U UP1, `(.L_x_67) ;  /* 0x00000001016c7547 */ /* 0x000fea000b800000 */
[----:B------:R-:W-:-:S03]  /*38c0*/  UMOV UR4, 0xffffffff ;  /* 0xffffffff00047882 */ /* 0x000fc60000000000 */
[----:B------:R-:W-:Y:S05]  /*38d0*/  BRA.DIV UR4, `(.L_x_68) ;  /* 0x00000062042c7947 */ /* 0x000fea000b800000 */
[----:B------:R-:W-:-:S13]  /*38e0*/  ELECT P0, URZ, PT ;  /* 0x0000000000ff782f */ /* 0x000fda0003800000 */
.L_x_153:
[----:B------:R-:W-:Y:S05]  /*38f0*/  @!P0 BRA `(.L_x_67) ;  /* 0x00000000005c8947 */ /* 0x000fea0003800000 */
[----:B-1----:R-:W1:Y:S02]  /*3900*/  LDS R5, [UR5+0x10] ;  /* 0x00001005ff057984 */ /* 0x002e640008000800 */
[----:B-1----:R-:W-:-:S04]  /*3910*/  SHF.L.U32 R5, R5, 0x1f, RZ ;  /* 0x0000001f05057819 */ /* 0x002fc800000006ff */
[----:B------:R-:W1:Y:S02]  /*3920*/  SYNCS.PHASECHK.TRANS64.TRYWAIT P0, [UR5+0x8], R5 ;  /* 0x00000805ff0075a7 */ /* 0x000e640008001105 */
[----:B-1----:R-:W-:Y:S05]  /*3930*/  @P0 BRA `(.L_x_69) ;  /* 0x0000000000080947 */ /* 0x002fea0003800000 */
[----:B------:R-:W1:Y:S02]  /*3940*/  SYNCS.PHASECHK.TRANS64.TRYWAIT P0, [UR5+0x8], R5 ;  /* 0x00000805ff0075a7 */ /* 0x000e640008001105 */
[----:B-1----:R-:W-:Y:S05]  /*3950*/  @!P0 BRA `(.L_x_70) ;  /* 0x0000006000308947 */ /* 0x002fea0003800000 */
.L_x_69:
[----:B------:R-:W2:Y:S01]  /*3960*/  LDS R7, [UR6+0x160] ;  /* 0x00016006ff077984 */ /* 0x000ea20008000800 */
[----:B-1----:R-:W-:Y:S02]  /*3970*/  HFMA2 R0, -RZ, RZ, 0, 5.9604644775390625e-08 ;  /* 0x00000001ff007431 */ /* 0x002fe400000001ff */
[----:B------:R-:W-:Y:S01]  /*3980*/  IMAD.MOV.U32 R4, RZ, RZ, 0xffff ;  /* 0x0000ffffff047424 */ /* 0x000fe200078e00ff */
[----:B------:R-:W-:Y:S01]  /*3990*/  UPRMT UR4, UR45, 0x654, UR7 ;  /* 0x000006542d047896 */ /* 0x000fe20008000007 */
[----:B--2---:R-:W-:-:S03]  /*39a0*/  IMAD.SHL.U32 R5, R7, 0x20, RZ ;  /* 0x0000002007057824 */ /* 0x004fc600078e00ff */
[-C--:B------:R-:W-:Y:S02]  /*39b0*/  SHF.L.U32 R4, R4, R7.reuse, RZ ;  /* 0x0000000704047219 */ /* 0x080fe400000006ff */
[----:B------:R-:W-:Y:S01]  /*39c0*/  SHF.L.U32 R7, R0, R7, RZ ;  /* 0x0000000700077219 */ /* 0x000fe200000006ff */
[----:B------:R2:W-:Y:S04]  /*39d0*/  STS [UR6+0x160], R5 ;  /* 0x00016005ff007988 */ /* 0x0005e80008000806 */
[----:B------:R2:W-:Y:S04]  /*39e0*/  ATOMS.OR RZ, [UR5+0x14], R4 ;  /* 0x00001404ffff798c */ /* 0x0005e8000b000005 */
[----:B------:R2:W-:Y:S01]  /*39f0*/  ATOMS.OR RZ, [UR5+0x18], R7 ;  /* 0x00001807ffff798c */ /* 0x0005e2000b000005 */
[----:B------:R-:W-:Y:S03]  /*3a00*/  SYNCS.ARRIVE.TRANS64.RED.A1T0 RZ, [UR4], RZ ;  /* 0x000000ffffff79a7 */ /* 0x000fe60008100404 */
[----:B------:R2:W-:Y:S01]  /*3a10*/  ATOMS.XOR RZ, [UR5+0x10], R0 ;  /* 0x00001000ffff798c */ /* 0x0005e2000b800005 */
[----:B------:R-:W-:Y:S05]  /*3a20*/  BRA `(.L_x_67) ;  /* 0x0000000000107947 */ /* 0x000fea0003800000 */
.L_x_60:
[----:B------:R-:W-:Y:S02]  /*3a30*/  MOV R0, 0xffffffff ;  /* 0xffffffff00007802 */ /* 0x000fe40000000f00 */
[----:B------:R-:W-:-:S03]  /*3a40*/  MOV R4, 0x3a70 ;  /* 0x00003a7000047802 */ /* 0x000fc60000000f00 */
[----:B------:R1:W-:Y:S04]  /*3a50*/  STS [UR6+0x160], R0 ;  /* 0x00016000ff007988 */ /* 0x0003e80008000806 */
[----:B-1---5:R-:W-:Y:S05]  /*3a60*/  CALL.REL.NOINC `($__internal_1_$__cuda_sm10x_tcgen05_guardrail_trap_phase_invalid_during_alloc) ;  /* 0x0000006400787944 */ /* 0x022fea0003c00000 */
.L_x_67:
[----:B------:R-:W-:Y:S05]  /*3a70*/  WARPSYNC.ALL ;  /* 0x0000000000007948 */ /* 0x000fea0003800000 */
[----:B------:R-:W3:Y:S01]  /*3a80*/  S2UR UR4, SR_CgaCtaId ;  /* 0x00000000000479c3 */ /* 0x000ee20000008800 */
[----:B------:R-:W-:Y:S01]  /*3a90*/  UMOV UR26, 0x400 ;  /* 0x00000400001a7882 */ /* 0x000fe20000000000 */
[----:B------:R-:W-:-:S06]  /*3aa0*/  NOP ;  /* 0x0000000000007918 */ /* 0x000fcc0000000000 */
[----:B------:R-:W-:Y:S06]  /*3ab0*/  BAR.ARV 0x6, 0xa0 ;  /* 0x0182800000007b1d */ /* 0x000fec0000002000 */
[----:B------:R-:W4:Y:S01]  /*3ac0*/  LDCU UR6, c[0x0][0x38c] ;  /* 0x00007180ff0677ac */ /* 0x000f220008000800 */
[----:B------:R-:W-:Y:S01]  /*3ad0*/  LOP3.LUT R3, R3, 0xffff, RZ, 0xc0, !PT ;  /* 0x0000ffff03037812 */ /* 0x000fe200078ec0ff */
[----:B-1----:R-:W-:Y:S01]  /*3ae0*/  IMAD.MOV.U32 R9, RZ, RZ, 0x1 ;  /* 0x00000001ff097424 */ /* 0x002fe200078e00ff */
[----:B------:R-:W-:Y:S01]  /*3af0*/  LOP3.LUT R2, R2, 0xffff, RZ, 0xc0, !PT ;  /* 0x0000ffff02027812 */ /* 0x000fe200078ec0ff */
[----:B------:R-:W-:Y:S01]  /*3b00*/  IMAD.MOV.U32 R8, RZ, RZ, RZ ;  /* 0x000000ffff087224 */ /* 0x000fe200078e00ff */
[----:B------:R-:W-:Y:S01]  /*3b10*/  R2UR UR28, R3 ;  /* 0x00000000031c72ca */ /* 0x000fe200000e0000 */
[----:B------:R-:W-:Y:S01]  /*3b20*/  UMOV UR32, URZ ;  /* 0x000000ff00207c82 */ /* 0x000fe20008000000 */
[----:B------:R-:W-:-:S02]  /*3b30*/  R2UR UR42, R2 ;  /* 0x00000000022a72ca */ /* 0x000fc400000e0000 */
[----:B------:R-:W-:Y:S01]  /*3b40*/  CS2R R2, SRZ ;  /* 0x0000000000027805 */ /* 0x000fe2000001ff00 */
[----:B------:R-:W-:Y:S01]  /*3b50*/  UMOV UR23, URZ ;  /* 0x000000ff00177c82 */ /* 0x000fe20008000000 */
[----:B---3--:R-:W-:Y:S01]  /*3b60*/  ULEA UR26, UR4, UR26, 0x18 ;  /* 0x0000001a041a7291 */ /* 0x008fe2000f8ec0ff */
[----:B------:R-:W-:Y:S01]  /*3b70*/  UMOV UR22, URZ ;  /* 0x000000ff00167c82 */ /* 0x000fe20008000000 */
[----:B------:R-:W-:Y:S02]  /*3b80*/  UISETP.NE.AND UP3, UPT, UR46, URZ, UPT ;  /* 0x000000ff2e00728c */ /* 0x000fe4000bf65270 */
[----:B------:R-:W-:Y:S02]  /*3b90*/  UIADD3 UR5, UPT, UPT, UR26, 0x8400, URZ ;  /* 0x000084001a057890 */ /* 0x000fe4000fffe0ff */
[----:B------:R-:W-:-:S03]  /*3ba0*/  UIADD3 UR4, UPT, UPT, UR26, 0x28400, URZ ;  /* 0x000284001a047890 */ /* 0x000fc6000fffe0ff */
[----:B--2---:R-:W1:Y:S01]  /*3bb0*/  LDS R0, [UR26+0x160] ;  /* 0x0001601aff007984 */ /* 0x004e620008000800 */
[----:B----4-:R-:W-:Y:S02]  /*3bc0*/  UIADD3 UR6, UPT, UPT, UR6, 0x7f, URZ ;  /* 0x0000007f06067890 */ /* 0x010fe4000fffe0ff */
[----:B------:R-:W-:Y:S02]  /*3bd0*/  USHF.R.U32.HI UR5, URZ, 0x4, UR5 ;  /* 0x00000004ff057899 */ /* 0x000fe40008011605 */
[----:B------:R-:W-:Y:S02]  /*3be0*/  USHF.R.S32.HI UR33, URZ, 0x1f, UR6 ;  /* 0x0000001fff217899 */ /* 0x000fe40008011406 */
[----:B------:R-:W-:Y:S02]  /*3bf0*/  USHF.R.U32.HI UR4, URZ, 0x4, UR4 ;  /* 0x00000004ff047899 */ /* 0x000fe40008011604 */
[----:B------:R-:W-:Y:S02]  /*3c00*/  ULEA.HI UR33, UR33, UR6, URZ, 0x7 ;  /* 0x0000000621217291 */ /* 0x000fe4000f8f38ff */
[----:B------:R-:W-:-:S02]  /*3c10*/  ULOP3.LUT UR5, UR5, 0x3fff, URZ, 0xc0, !UPT ;  /* 0x00003fff05057892 */ /* 0x000fc4000f8ec0ff */
[----:B------:R-:W-:Y:S02]  /*3c20*/  USHF.R.S32.HI UR33, URZ, 0x7, UR33 ;  /* 0x00000007ff217899 */ /* 0x000fe40008011421 */
[----:B------:R-:W-:Y:S02]  /*3c30*/  ULOP3.LUT UR30, UR4, 0x3fff, URZ, 0xc0, !UPT ;  /* 0x00003fff041e7892 */ /* 0x000fe4000f8ec0ff */
[----:B------:R-:W-:Y:S01]  /*3c40*/  UISETP.LT.AND UP0, UPT, UR33, 0x1, UPT ;  /* 0x000000012100788c */ /* 0x000fe2000bf01270 */
[----:B------:R-:W-:Y:S01]  /*3c50*/  UMOV UR40, 0x0 ;  /* 0x0000000000287882 */ /* 0x000fe20000000000 */
[----:B------:R-:W-:Y:S01]  /*3c60*/  UMOV UR41, 0x10200490 ;  /* 0x1020049000297882 */ /* 0x000fe20000000000 */
[----:B------:R-:W-:Y:S02]  /*3c70*/  ULOP3.LUT UR29, UR5, 0x10000, URZ, 0xfc, !UPT ;  /* 0x00010000051d7892 */ /* 0x000fe4000f8efcff */
[----:B------:R-:W-:Y:S02]  /*3c80*/  ULOP3.LUT UR30, UR30, 0x10000, URZ, 0xfc, !UPT ;  /* 0x000100001e1e7892 */ /* 0x000fe4000f8efcff */
[----:B------:R-:W-:Y:S01]  /*3c90*/  USEL UR43, UR33, 0x1, !UP0 ;  /* 0x00000001212b7887 */ /* 0x000fe2000c000000 */
[----:B------:R-:W-:Y:S01]  /*3ca0*/  UMOV UR38, 0x0 ;  /* 0x0000000000267882 */ /* 0x000fe20000000000 */
[----:B------:R-:W-:Y:S01]  /*3cb0*/  UMOV UR39, 0x10200490 ;  /* 0x1020049000277882 */ /* 0x000fe20000000000 */
[----:B------:R-:W-:Y:S01]  /*3cc0*/  UMOV UR36, 0x0 ;  /* 0x0000000000247882 */ /* 0x000fe20000000000 */
[----:B------:R-:W-:Y:S01]  /*3cd0*/  UMOV UR37, 0x10200490 ;  /* 0x1020049000257882 */ /* 0x000fe20000000000 */
[----:B------:R-:W-:Y:S01]  /*3ce0*/  UMOV UR34, 0x0 ;  /* 0x0000000000227882 */ /* 0x000fe20000000000 */
[----:B------:R-:W-:Y:S01]  /*3cf0*/  UMOV UR35, 0x10200490 ;  /* 0x1020049000237882 */ /* 0x000fe20000000000 */
[----:B-1----:R-:W-:-:S15]  /*3d00*/  R2UR UR44, R0 ;  /* 0x00000000002c72ca */ /* 0x002fde00000e0000 */
.L_x_78:
[C---:B------:R-:W-:Y:S02]  /*3d10*/  LEA R0, R8.reuse, UR26, 0x3 ;  /* 0x0000001a08007c11 */ /* 0x040fe4000f8e18ff */
[----:B------:R-:W-:Y:S02]  /*3d20*/  SHF.L.U32 R5, R3, 0x1f, RZ ;  /* 0x0000001f03057819 */ /* 0x000fe400000006ff */
[----:B------:R-:W-:Y:S02]  /*3d30*/  LEA R4, R8, UR26, 0x4 ;  /* 0x0000001a08047c11 */ /* 0x000fe4000f8e20ff */
[----:B------:R-:W1:Y:S02]  /*3d40*/  SYNCS.PHASECHK.TRANS64.TRYWAIT P0, [R0+URZ+0xb0], R5 ;  /* 0x0000b005000075a7 */ /* 0x000e6400080011ff */
[----:B-1-3--:R-:W-:Y:S05]  /*3d50*/  @!P0 BRA `(.L_x_71) ;  /* 0x0000005c00488947 */ /* 0x00afea0003800000 */
.L_x_154:
[----:B-1----:R-:W1:Y:S01]  /*3d60*/  LDS.128 R4, [R4+0x140] ;  /* 0x0001400004047984 */ /* 0x002e620000000c00 */
[----:B------:R-:W-:Y:S02]  /*3d70*/  VIADD R0, R0, 0xc0 ;  /* 0x000000c000007836 */ /* 0x000fe40000000000 */
[----:B------:R-:W-:Y:S01]  /*3d80*/  VIADD R8, R8, 0x1 ;  /* 0x0000000108087836 */ /* 0x000fe20000000000 */
[----:B------:R-:W-:Y:S01]  /*3d90*/  @!PT LDS RZ, [RZ] ;  /* 0x00000000fffff984 */ /* 0x000fe20000000800 */
[----:B------:R-:W-:Y:S01]  /*3da0*/  @!PT LDS RZ, [RZ] ;  /* 0x00000000fffff984 */ /* 0x000fe20000000800 */
[----:B------:R-:W-:Y:S01]  /*3db0*/  @!PT LDS RZ, [RZ] ;  /* 0x00000000fffff984 */ /* 0x000fe20000000800 */
[----:B------:R-:W-:Y:S01]  /*3dc0*/  @!PT LDS RZ, [RZ] ;  /* 0x00000000fffff984 */ /* 0x000fe20000000800 */
[----:B------:R2:W-:Y:S06]  /*3dd0*/  MEMBAR.ALL.CTA ;  /* 0x0000000000007992 */ /* 0x0005ec0000008000 */
[----:B--2---:R-:W2:Y:S01]  /*3de0*/  FENCE.VIEW.ASYNC.S ;  /* 0x00000000000073c6 */ /* 0x004ea20000000000 */
[----:B------:R-:W-:-:S04]  /*3df0*/  PRMT R0, RZ, 0x654, R0 ;  /* 0x00000654ff007816 */ /* 0x000fc80000000000 */
[----:B--2---:R2:W-:Y:S01]  /*3e00*/  SYNCS.ARRIVE.TRANS64.RED.A1T0 RZ, [R0+URZ], RZ ;  /* 0x000000ff00ff79a7 */ /* 0x0045e200081004ff */
[----:B-1----:R-:W-:Y:S01]  /*3e10*/  LOP3.LUT P1, RZ, R6, 0x1, RZ, 0xc0, !PT ;  /* 0x0000000106ff7812 */ /* 0x002fe2000782c0ff */
[----:B--2---:R-:W-:-:S12]  /*3e20*/  BRA.U UP3, `(.L_x_72) ;  /* 0x0000000503087547 */ /* 0x004fd8000b800000 */
[----:B------:R-:W1:Y:S01]  /*3e30*/  LDCU UR4, c[0x0][0x38c] ;  /* 0x00007180ff0477ac */ /* 0x000e620008000800 */
[----:B------:R-:W-:Y:S02]  /*3e40*/  PLOP3.LUT P2, PT, PT, PT, PT, 0x80, 0x8 ;  /* 0x000000000008781c */ /* 0x000fe40003f4f070 */
[----:B------:R-:W-:Y:S01]  /*3e50*/  SHF.L.U32 R5, R9, 0x1f, RZ ;  /* 0x0000001f09057819 */ /* 0x000fe200000006ff */
[----:B------:R-:W-:Y:S02]  /*3e60*/  ULEA UR31, UR32, UR26, 0x3 ;  /* 0x0000001a201f7291 */ /* 0x000fe4000f8e18ff */
[----:B------:R-:W-:Y:S02]  /*3e70*/  ULEA UR11, UR32, UR44, 0x7 ;  /* 0x0000002c200b7291 */ /* 0x000fe4000f8e38ff */
[----:B-1----:R-:W-:-:S06]  /*3e80*/  UISETP.GE.AND UP0, UPT, UR4, 0x1, UPT ;  /* 0x000000010400788c */ /* 0x002fcc000bf06270 */
[----:B------:R-:W-:-:S05]  /*3e90*/  PLOP3.LUT P0, PT, PT, PT, UP0, 0x80, 0x8 ;  /* 0x000000000008781c */ /* 0x000fca0003f0f008 */
[----:B------:R-:W-:-:S08]  /*3ea0*/  @UP0 ULEA UR4, UR23, UR26, 0x3 ;  /* 0x0000001a17040291 */ /* 0x000fd0000f8e18ff */
[----:B------:R-:W-:-:S04]  /*3eb0*/  @P0 SHF.L.U32 R0, R2, 0x1f, RZ ;  /* 0x0000001f02000819 */ /* 0x000fc800000006ff */
[----:B------:R1:W2:Y:S01]  /*3ec0*/  @P0 SYNCS.PHASECHK.TRANS64.TRYWAIT P2, [UR4], R0 ;  /* 0x00000000ff0005a7 */ /* 0x0002a20008041104 */
[----:B------:R-:W3:Y:S02]  /*3ed0*/  SYNCS.PHASECHK.TRANS64.TRYWAIT P0, [UR31+0xf0], R5 ;  /* 0x0000f005ff0075a7 */ /* 0x000ee4000800111f */
[----:B-123--:R-:W-:Y:S05]  /*3ee0*/  @!P0 BRA `(.L_x_73) ;  /* 0x0000005800f88947 */ /* 0x00efea0003800000 */
.L_x_156:
[----:B------:R-:W-:Y:S01]  /*3ef0*/  UMOV UR27, UR22 ;  /* 0x00000016001b7c82 */ /* 0x000fe20008000000 */
[----:B------:R-:W-:Y:S05]  /*3f00*/  BRA.U !UP0, `(.L_x_74) ;  /* 0x0000000108c07547 */ /* 0x000fea000b800000 */
[----:B------:R-:W-:Y:S02]  /*3f10*/  UIADD3 UR27, UPT, UPT, UR43, UR22, URZ ;  /* 0x000000162b1b7290 */ /* 0x000fe4000fffe0ff */
[----:B------:R-:W-:Y:S01]  /*3f20*/  UPLOP3.LUT UP2, UPT, UPT, UPT, UPT, 0x40, 0x4 ;  /* 0x000000000004789c */ /* 0x000fe20003f4e870 */
[----:B------:R-:W-:Y:S01]  /*3f30*/  UMOV UR24, UR33 ;  /* 0x0000002100187c82 */ /* 0x000fe20008000000 */
[----:B------:R-:W-:-:S09]  /*3f40*/  UMOV UR10, UR23 ;  /* 0x00000017000a7c82 */ /* 0x000fd20008000000 */
.L_x_77:
[----:B--2---:R-:W-:Y:S01]  /*3f50*/  ULEA UR5, UR10, UR26, 0x3 ;  /* 0x0000001a0a057291 */ /* 0x004fe2000f8e18ff */
[----:B---3--:R-:W-:Y:S11]  /*3f60*/  @P2 BRA `(.L_x_75) ;  /* 0x00000000000c2947 */ /* 0x008ff60003800000 */
[----:B-1----:R-:W-:Y:S04]  /*3f70*/  SHF.L.U32 R5, R2, 0x1f, RZ ;  /* 0x0000001f02057819 */ /* 0x002fe800000006ff */
[----:B------:R-:W1:Y:S02]  /*3f80*/  SYNCS.PHASECHK.TRANS64.TRYWAIT P0, [UR5], R5 ;  /* 0x00000005ff0075a7 */ /* 0x000e640008001105 */
[----:B-1----:R-:W-:Y:S05]  /*3f90*/  @!P0 BRA `(.L_x_76) ;  /* 0x0000005800e48947 */ /* 0x002fea0003800000 */
.L_x_75:
[----:B------:R-:W-:Y:S01]  /*3fa0*/  UISETP.NE.AND UP0, UPT, UR24, 0x1, UPT ;  /* 0x000000011800788c */ /* 0x000fe2000bf05270 */
[----:B------:R-:W-:Y:S01]  /*3fb0*/  PLOP3.LUT P2, PT, PT, PT, PT, 0x80, 0x8 ;  /* 0x000000000008781c */ /* 0x000fe20003f4f070 */
[----:B------:R-:W-:Y:S02]  /*3fc0*/  UIADD3 UR4, UPT, UPT, UR10, 0x1, URZ ;  /* 0x000000010a047890 */ /* 0x000fe4000fffe0ff */
[----:B------:R-:W-:Y:S02]  /*3fd0*/  UIADD3 UR25, UPT, UPT, UR5, 0x40, URZ ;  /* 0x0000004005197890 */ /* 0x000fe4000fffe0ff */
[----:B------:R-:W-:Y:S01]  /*3fe0*/  UISETP.NE.AND UP1, UPT, UR4, 0x8, UPT ;  /* 0x000000080400788c */ /* 0x000fe2000bf25270 */
[----:B------:R-:W-:Y:S01]  /*3ff0*/  PLOP3.LUT P0, PT, PT, PT, UP0, 0x80, 0x8 ;  /* 0x000000000008781c */ /* 0x000fe20003f0f008 */
[----:B------:R-:W-:Y:S02]  /*4000*/  UIADD3 UR22, UPT, UPT, UR22, 0x1, URZ ;  /* 0x0000000116167890 */ /* 0x000fe4000fffe0ff */
[----:B------:R-:W-:Y:S02]  /*4010*/  USEL UR6, URZ, 0x1, UP1 ;  /* 0x00000001ff067887 */ /* 0x000fe40008800000 */
[----:B------:R-:W-:Y:S02]  /*4020*/  USEL UR23, UR4, URZ, UP1 ;  /* 0x000000ff04177287 */ /* 0x000fe40008800000 */
[----:B------:R-:W-:Y:S02]  /*4030*/  UIADD3 UR24, UPT, UPT, UR24, -0x1, URZ ;  /* 0xffffffff18187890 */ /* 0x000fe4000fffe0ff */
[----:B------:R-:W-:Y:S01]  /*4040*/  @UP0 ULEA UR4, UR23, UR26, 0x3 ;  /* 0x0000001a17040291 */ /* 0x000fe2000f8e18ff */
[----:B------:R-:W-:Y:S01]  /*4050*/  LOP3.LUT R2, R2, UR6, RZ, 0x3c, !PT ;  /* 0x0000000602027c12 */ /* 0x000fe2000f8e3cff */
[----:B------:R-:W-:Y:S02]  /*4060*/  ULEA UR6, UR10, UR30, 0x9 ;  /* 0x0000001e0a067291 */ /* 0x000fe4000f8e48ff */
[----:B------:R-:W-:Y:S01]  /*4070*/  UISETP.NE.AND UP0, UPT, UR22, UR27, UPT ;  /* 0x0000001b1600728c */ /* 0x000fe2000bf05270 */
[----:B-1----:R-:W-:Y:S01]  /*4080*/  @P0 SHF.L.U32 R0, R2, 0x1f, RZ ;  /* 0x0000001f02000819 */ /* 0x002fe200000006ff */
[----:B------:R-:W-:Y:S02]  /*4090*/  UIADD3 UR20, UPT, UPT, UR6, 0x2, URZ ;  /* 0x0000000206147890 */ /* 0x000fe4000fffe0ff */
[----:B------:R-:W-:Y:S01]  /*40a0*/  UIADD3 UR16, UPT, UPT, UR6, 0x4, URZ ;  /* 0x0000000406107890 */ /* 0x000fe2000fffe0ff */
[----:B------:R2:W3:Y:S01]  /*40b0*/  @P0 SYNCS.PHASECHK.TRANS64.TRYWAIT P2, [UR4], R0 ;  /* 0x00000000ff0005a7 */ /* 0x0004e20008041104 */
[----:B------:R-:W-:Y:S02]  /*40c0*/  ULEA UR4, UR10, UR29, 0xa ;  /* 0x0000001d0a047291 */ /* 0x000fe4000f8e50ff */
[----:B------:R-:W-:Y:S02]  /*40d0*/  UIADD3 UR12, UPT, UPT, UR6, 0x6, URZ ;  /* 0x00000006060c7890 */ /* 0x000fe4000fffe0ff */
[----:B------:R-:W-:Y:S02]  /*40e0*/  UIADD3 UR18, UPT, UPT, UR4, 0x2, URZ ;  /* 0x0000000204127890 */ /* 0x000fe4000fffe0ff */
[----:B------:R-:W-:Y:S02]  /*40f0*/  UIADD3 UR14, UPT, UPT, UR4, 0x4, URZ ;  /* 0x00000004040e7890 */ /* 0x000fe4000fffe0ff */
[----:B------:R-:W-:Y:S01]  /*4100*/  UIADD3 UR8, UPT, UPT, UR4, 0x6, URZ ;  /* 0x0000000604087890 */ /* 0x000fe2000fffe0ff */
[----:B------:R-:W-:Y:S01]  /*4110*/  UMOV UR7, 0x40004040 ;  /* 0x4000404000077882 */ /* 0x000fe20000000000 */
[----:B------:R-:W-:Y:S01]  /*4120*/  UMOV UR5, 0x40004040 ;  /* 0x4000404000057882 */ /* 0x000fe20000000000 */
[----:B------:R-:W-:Y:S01]  /*4130*/  UMOV UR21, 0x40004040 ;  /* 0x4000404000157882 */ /* 0x000fe20000000000 */
[----:B------:R2:W-:Y:S01]  /*4140*/  UTCQMMA.2CTA gdesc[UR4], gdesc[UR6], tmem[UR11], tmem[UR40], idesc[UR41], UP2 ;  /* 0x00ff2806040075ea */ /* 0x0005e2000920030b */
[----:B------:R-:W-:Y:S01]  /*4150*/  UPLOP3.LUT UP2, UPT, UPT, UPT, UPT, 0x80, 0x8 ;  /* 0x000000000008789c */ /* 0x000fe20003f4f070 */
[----:B------:R-:W-:Y:S01]  /*4160*/  UMOV UR19, 0x40004040 ;  /* 0x4000404000137882 */ /* 0x000fe20000000000 */
[----:B------:R-:W-:Y:S01]  /*4170*/  UMOV UR17, 0x40004040 ;  /* 0x4000404000117882 */ /* 0x000fe20000000000 */
[----:B------:R2:W-:Y:S01]  /*4180*/  UTCQMMA.2CTA gdesc[UR18], gdesc[UR20], tmem[UR11], tmem[UR38], idesc[UR39], UPT ;  /* 0x00ff2614120075ea */ /* 0x0005e2000ba0030b */
[----:B------:R-:W-:Y:S01]  /*4190*/  UMOV UR15, 0x40004040 ;  /* 0x40004040000f7882 */ /* 0x000fe20000000000 */
[----:B------:R-:W-:Y:S01]  /*41a0*/  UMOV UR13, 0x40004040 ;  /* 0x40004040000d7882 */ /* 0x000fe20000000000 */
[----:B------:R-:W-:Y:S01]  /*41b0*/  UMOV UR9, 0x40004040 ;  /* 0x4000404000097882 */ /* 0x000fe20000000000 */
[----:B------:R2:W-:Y:S01]  /*41c0*/  UTCQMMA.2CTA gdesc[UR14], gdesc[UR16], tmem[UR11], tmem[UR36], idesc[UR37], UPT ;  /* 0x00ff24100e0075ea */ /* 0x0005e2000ba0030b */
[----:B------:R2:W-:Y:S01]  /*41d0*/  UTCQMMA.2CTA gdesc[UR8], gdesc[UR12], tmem[UR11], tmem[UR34], idesc[UR35], UPT ;  /* 0x00ff220c080075ea */ /* 0x0005e2000ba0030b */
[----:B------:R2:W-:Y:S01]  /*41e0*/  UTCBAR.2CTA.MULTICAST [UR25], URZ, UR28 ;  /* 0x000000ff190073e9 */ /* 0x0005e2000820081c */
[----:B------:R-:W-:Y:S01]  /*41f0*/  UMOV UR10, UR23 ;  /* 0x00000017000a7c82 */ /* 0x000fe20008000000 */
[----:B------:R-:W-:Y:S05]  /*4200*/  BRA.U UP0, `(.L_x_77) ;  /* 0xfffffffd00507547 */ /* 0x000fea000b83ffff */
.L_x_74:
[----:B--2---:R-:W-:Y:S01]  /*4210*/  UIADD3 UR4, UPT, UPT, UR31, 0xd0, URZ ;  /* 0x000000d01f047890 */ /* 0x004fe2000fffe0ff */
[----:B------:R-:W-:-:S08]  /*4220*/  UMOV UR22, UR27 ;  /* 0x0000001b00167c82 */ /* 0x000fd00008000000 */
[----:B------:R2:W-:Y:S01]  /*4230*/  UTCBAR.2CTA.MULTICAST [UR4], URZ, UR42 ;  /* 0x000000ff040073e9 */ /* 0x0005e2000820082a */
[----:B------:R-:W-:Y:S02]  /*4240*/  NOP ;  /* 0x0000000000007918 */ /* 0x000fe40000000000 */
.L_x_72:
[----:B--2---:R-:W-:Y:S01]  /*4250*/  UIADD3 UR4, UPT, UPT, UR32, 0x1, URZ ;  /* 0x0000000120047890 */ /* 0x004fe2000fffe0ff */
[----:B------:R-:W-:-:S03]  /*4260*/  ISETP.NE.AND P0, PT, R8, 0x2, PT ;  /* 0x000000020800780c */ /* 0x000fc60003f05270 */
[----:B------:R-:W-:Y:S01]  /*4270*/  UISETP.NE.AND UP0, UPT, UR4, 0x4, UPT ;  /* 0x000000040400788c */ /* 0x000fe2000bf05270 */
[----:B-1----:R-:W-:Y:S02]  /*4280*/  SEL R0, RZ, 0x1, P0 ;  /* 0x00000001ff007807 */ /* 0x002fe40000000000 */
[----:B------:R-:W-:Y:S01]  /*4290*/  SEL R8, R8, RZ, P0 ;  /* 0x000000ff08087207 */ /* 0x000fe20000000000 */
[----:B------:R-:W-:Y:S01]  /*42a0*/  USEL UR5, URZ, 0x1, UP0 ;  /* 0x00000001ff057887 */ /* 0x000fe20008000000 */
[----:B------:R-:W-:Y:S01]  /*42b0*/  LOP3.LUT R3, R3, R0, RZ, 0x3c, !PT ;  /* 0x0000000003037212 */ /* 0x000fe200078e3cff */
[----:B------:R-:W-:-:S04]  /*42c0*/  USEL UR32, UR4, URZ, UP0 ;  /* 0x000000ff04207287 */ /* 0x000fc80008000000 */
[----:B------:R-:W-:Y:S01]  /*42d0*/  LOP3.LUT R9, R9, UR5, RZ, 0x3c, !PT ;  /* 0x0000000509097c12 */ /* 0x000fe2000f8e3cff */
[----:B------:R-:W-:Y:S07]  /*42e0*/  @P1 BRA `(.L_x_78) ;  /* 0xfffffff800881947 */ /* 0x000fee000383ffff */
[----:B------:R-:W1:Y:S01]  /*42f0*/  S2UR UR8, SR_CgaCtaId ;  /* 0x00000000000879c3 */ /* 0x000e620000008800 */
[----:B------:R-:W-:Y:S01]  /*4300*/  ELECT P0, URZ, PT ;  /* 0x0000000000ff782f */ /* 0x000fe20003800000 */
[----:B------:R-:W-:Y:S01]  /*4310*/  HFMA2 R0, -RZ, RZ, 0, 5.9604644775390625e-08 ;  /* 0x00000001ff007431 */ /* 0x000fe200000001ff */
[----:B------:R-:W-:-:S05]  /*4320*/  UMOV UR4, 0x40 ;  /* 0x0000004000047882 */ /* 0x000fca0000000000 */
[----:B------:R-:W-:Y:S01]  /*4330*/  UVIRTCOUNT.DEALLOC.SMPOOL 0x80 ;  /* 0x000000800000784c */ /* 0x000fe20000000000 */
[----:B------:R-:W-:Y:S02]  /*4340*/  UISETP.NE.AND UP1, UPT, UR46, URZ, UPT ;  /* 0x000000ff2e00728c */ /* 0x000fe4000bf25270 */
[----:B-1----:R-:W-:-:S09]  /*4350*/  ULEA UR8, UR8, UR4, 0x18 ;  /* 0x0000000408087291 */ /* 0x002fd2000f8ec0ff */
[----:B------:R1:W-:Y:S01]  /*4360*/  @P0 STS.U8 [UR8+0x1c], R0 ;  /* 0x00001c00ff000988 */ /* 0x0003e20008000008 */
[----:B------:R-:W-:Y:S05]  /*4370*/  BRA.U UP1, `(.L_x_79) ;  /* 0x0000000101a07547 */ /* 0x000fea000b800000 */
[----:B------:R-:W-:Y:S01]  /*4380*/  UIADD3 UR7, UPT, UPT, UR26, 0xf0, URZ ;  /* 0x000000f01a077890 */ /* 0x000fe2000fffe0ff */
[----:B------:R-:W-:-:S03]  /*4390*/  SHF.L.U32 R3, R9, 0x1f, RZ ;  /* 0x0000001f09037819 */ /* 0x000fc600000006ff */
[----:B------:R-:W-:-:S09]  /*43a0*/  ULEA UR4, UR32, UR7, 0x3 ;  /* 0x0000000720047291 */ /* 0x000fd2000f8e18ff */
[----:B------:R-:W2:Y:S02]  /*43b0*/  SYNCS.PHASECHK.TRANS64.TRYWAIT P0, [UR4], R3 ;  /* 0x00000003ff0075a7 */ /* 0x000ea40008001104 */
[----:B--2---:R-:W-:Y:S05]  /*43c0*/  @!P0 BRA `(.L_x_80) ;  /* 0x0000005400f08947 */ /* 0x004fea0003800000 */
.L_x_159:
        /* <DEDUP_REMOVED lines=9> */
.L_x_161:
        /* <DEDUP_REMOVED lines=9> */
.L_x_163:
[----:B------:R-:W-:-:S04]  /*44f0*/  UIADD3 UR4, UPT, UPT, UR4, 0x1, URZ ;  /* 0x0000000104047890 */ /* 0x000fc8000fffe0ff */
[----:B------:R-:W-:-:S04]  /*4500*/  UISETP.NE.AND UP0, UPT, UR4, 0x4, UPT ;  /* 0x000000040400788c */ /* 0x000fc8000bf05270 */
[----:B------:R-:W-:Y:S02]  /*4510*/  USEL UR5, URZ, 0x1, UP0 ;  /* 0x00000001ff057887 */ /* 0x000fe40008000000 */
[----:B------:R-:W-:-:S04]  /*4520*/  USEL UR4, UR4, URZ, UP0 ;  /* 0x000000ff04047287 */ /* 0x000fc80008000000 */
[----:B------:R-:W-:Y:S01]  /*4530*/  ULEA UR4, UR4, UR7, 0x3 ;  /* 0x0000000704047291 */ /* 0x000fe2000f8e18ff */
[----:B-1----:R-:W-:-:S04]  /*4540*/  LOP3.LUT R3, R2, UR5, RZ, 0x3c, !PT ;  /* 0x0000000502037c12 */ /* 0x002fc8000f8e3cff */
[----:B------:R-:W-:Y:S01]  /*4550*/  SHF.L.U32 R3, R3, 0x1f, RZ ;  /* 0x0000001f03037819 */ /* 0x000fe200000006ff */
[----:B------:R-:W-:-:S04]  /*4560*/  IMAD.U32 R0, RZ, RZ, UR4 ;  /* 0x00000004ff007e24 */ /* 0x000fc8000f8e00ff */
[----:B------:R1:W2:Y:S03]  /*4570*/  SYNCS.PHASECHK.TRANS64.TRYWAIT P0, [R0+URZ], R3 ;  /* 0x00000003000075a7 */ /* 0x0002a600080011ff */
[----:B--2---:R-:W-:Y:S05]  /*4580*/  @!P0 NANOSLEEP.SYNCS 0x989680 ;  /* 0x009896800000895d */ /* 0x004fea0003900000 */
[----:B------:R-:W2:Y:S02]  /*4590*/  @!P0 SYNCS.PHASECHK.TRANS64 P0, [R0+URZ], R3 ;  /* 0x00000003000085a7 */ /* 0x000ea400080010ff */
[----:B--2---:R-:W-:Y:S05]  /*45a0*/  @P0 BRA `(.L_x_83) ;  /* 0x0000000000200947 */ /* 0x004fea0003800000 */
.L_x_84:
[----:B--2---:R2:W4:Y:S02]  /*45b0*/  SYNCS.PHASECHK.TRANS64.TRYWAIT P0, [R0+URZ], R3 ;  /* 0x00000003000075a7 */ /* 0x00452400080011ff */
[----:B----4-:R-:W-:Y:S05]  /*45c0*/  @!P0 NANOSLEEP.SYNCS 0x989680 ;  /* 0x009896800000895d */ /* 0x010fea0003900000 */
[----:B------:R-:W4:Y:S02]  /*45d0*/  @!P0 SYNCS.PHASECHK.TRANS64 P0, [R0+URZ], R3 ;  /* 0x00000003000085a7 */ /* 0x000f2400080010ff */
[----:B----4-:R-:W-:Y:S05]  /*45e0*/  @!P0 BRA `(.L_x_84) ;  /* 0xfffffffc00f08947 */ /* 0x010fea000383ffff */
[----:B------:R-:W-:Y:S05]  /*45f0*/  BRA `(.L_x_83) ;  /* 0x00000000000c7947 */ /* 0x000fea0003800000 */
.L_x_79:
[----:B------:R-:W-:-:S04]  /*4600*/  UIADD3 UR4, UPT, UPT, UR26, 0x130, URZ ;  /* 0x000001301a047890 */ /* 0x000fc8000fffe0ff */
[----:B------:R-:W-:-:S09]  /*4610*/  UPRMT UR4, UR45, 0x654, UR4 ;  /* 0x000006542d047896 */ /* 0x000fd20008000004 */
[----:B------:R-:W-:Y:S03]  /*4620*/  SYNCS.ARRIVE.TRANS64.RED.A1T0 RZ, [UR4], RZ ;  /* 0x000000ffffff79a7 */ /* 0x000fe60008100404 */
.L_x_83:
[----:B-12---:R-:W-:Y:S01]  /*4630*/  SHF.L.U32 R3, RZ, 0x1f, RZ ;  /* 0x0000001fff037819 */ /* 0x006fe200000006ff */
[----:B------:R-:W-:Y:S01]  /*4640*/  UIADD3 UR4, UPT, UPT, UR26, 0x130, URZ ;  /* 0x000001301a047890 */ /* 0x000fe2000fffe0ff */
[----:B------:R-:W-:Y:S02]  /*4650*/  PLOP3.LUT P0, PT, PT, PT, UP1, 0x80, 0x8 ;  /* 0x000000000008781c */ /* 0x000fe40003f0f018 */
[----:B------:R-:W1:Y:S02]  /*4660*/  SYNCS.PHASECHK.TRANS64.TRYWAIT P1, [UR26+0x130], R3 ;  /* 0x00013003ff0075a7 */ /* 0x000e64000802111a */
[----:B-1----:R-:W-:Y:S09]  /*4670*/  @!P1 BRA `(.L_x_85) ;  /* 0x00000054008c9947 */ /* 0x002ff20003800000 */
.L_x_165:
[----:B------:R-:W-:Y:S01]  /*4680*/  @!UP1 UPRMT UR4, UR45, 0x654, UR4 ;  /* 0x000006542d049896 */ /* 0x000fe20008000004 */
[----:B------:R-:W-:Y:S01]  /*4690*/  UMOV UR5, 0xffff ;  /* 0x0000ffff00057882 */ /* 0x000fe20000000000 */
[----:B------:R-:W-:-:S07]  /*46a0*/  UMOV UR6, 0x1 ;  /* 0x0000000100067882 */ /* 0x000fce0000000000 */
[----:B------:R-:W-:Y:S01]  /*46b0*/  @!P0 SYNCS.ARRIVE.TRANS64.RED.A1T0 RZ, [UR4], RZ ;  /* 0x000000ffffff89a7 */ /* 0x000fe20008100404 */
[----:B------:R-:W-:Y:S01]  /*46c0*/  NOP ;  /* 0x0000000000007918 */ /* 0x000fe20000000000 */
[----:B-1----:R-:W1:Y:S01]  /*46d0*/  LDS R0, [UR8+0x14] ;  /* 0x00001408ff007984 */ /* 0x002e620008000800 */
[----:B------:R-:W-:-:S04]  /*46e0*/  ULOP3.LUT UR4, UR44, 0xffff, URZ, 0xc0, !UPT ;  /* 0x0000ffff2c047892 */ /* 0x000fc8000f8ec0ff */
[----:B------:R-:W-:-:S04]  /*46f0*/  USHF.R.U32.HI UR4, URZ, 0x5, UR4 ;  /* 0x00000005ff047899 */ /* 0x000fc80008011604 */
[----:B------:R-:W-:Y:S02]  /*4700*/  USHF.L.U32 UR5, UR5, UR4, URZ ;  /* 0x0000000405057299 */ /* 0x000fe400080006ff */
[----:B------:R-:W-:-:S04]  /*4710*/  USHF.L.U32 UR4, UR6, UR4, URZ ;  /* 0x0000000406047299 */ /* 0x000fc800080006ff */
[----:B-1----:R-:W-:-:S04]  /*4720*/  LOP3.LUT R0, R0, UR5, RZ, 0xc0, !PT ;  /* 0x0000000500007c12 */ /* 0x002fc8000f8ec0ff */
[----:B------:R-:W-:-:S13]  /*4730*/  ISETP.NE.AND P0, PT, R0, UR5, PT ;  /* 0x0000000500007c0c */ /* 0x000fda000bf05270 */
[----:B------:R-:W-:Y:S05]  /*4740*/  @P0 BRA `(.L_x_86) ;  /* 0x0000000000580947 */ /* 0x000fea0003800000 */
[----:B------:R-:W1:Y:S02]  /*4750*/  LDS R0, [UR8+0x18] ;  /* 0x00001808ff007984 */ /* 0x000e640008000800 */
[----:B-1----:R-:W-:-:S04]  /*4760*/  LOP3.LUT R0, R0, UR4, RZ, 0xc0, !PT ;  /* 0x0000000400007c12 */ /* 0x002fc8000f8ec0ff */
[----:B------:R-:W-:-:S13]  /*4770*/  ISETP.NE.AND P0, PT, R0, UR4, PT ;  /* 0x0000000400007c0c */ /* 0x000fda000bf05270 */
[----:B------:R-:W-:Y:S05]  /*4780*/  @P0 BRA `(.L_x_87) ;  /* 0x00000000003c0947 */ /* 0x000fea0003800000 */
[----:B------:R-:W1:Y:S01]  /*4790*/  S2R R2, SR_LANEID ;  /* 0x0000000000027919 */ /* 0x000e620000000000 */
[----:B------:R-:W-:Y:S01]  /*47a0*/  ULOP3.LUT UR5, URZ, UR5, URZ, 0x33, !UPT ;  /* 0x00000005ff057292 */ /* 0x000fe2000f8e33ff */
[----:B------:R-:W-:Y:S01]  /*47b0*/  LOP3.LUT R4, RZ, UR4, RZ, 0x33, !PT ;  /* 0x00000004ff047c12 */ /* 0x000fe2000f8e33ff */
[----:B------:R-:W-:Y:S02]  /*47c0*/  VOTEU.ANY UR4, UPT, PT ;  /* 0x0000000000047886 */ /* 0x000fe400038e0100 */
[----:B------:R-:W-:Y:S01]  /*47d0*/  UFLO.U32 UR4, UR4 ;  /* 0x00000004000472bd */ /* 0x000fe200080e0000 */
[----:B------:R-:W2:Y:S01]  /*47e0*/  REDUX UR6, R4 ;  /* 0x00000000040673c4 */ /* 0x000ea20000000000 */
[----:B------:R-:W-:-:S06]  /*47f0*/  IMAD.U32 R0, RZ, RZ, UR5 ;  /* 0x00000005ff007e24 */ /* 0x000fcc000f8e00ff */
[----:B------:R4:W-:Y:S01]  /*4800*/  UTCATOMSWS.AND URZ, UR5 ;  /* 0x0000000500ff79e3 */ /* 0x0009e20008000000 */
[----:B------:R-:W3:Y:S01]  /*4810*/  REDUX UR7, R0 ;  /* 0x00000000000773c4 */ /* 0x000ee20000000000 */
[----:B-1----:R-:W-:Y:S01]  /*4820*/  ISETP.EQ.U32.AND P0, PT, R2, UR4, PT ;  /* 0x0000000402007c0c */ /* 0x002fe2000bf02070 */
[----:B--2---:R-:W-:Y:S01]  /*4830*/  IMAD.U32 R2, RZ, RZ, UR6 ;  /* 0x00000006ff027e24 */ /* 0x004fe2000f8e00ff */
[----:B---3--:R-:W-:-:S11]  /*4840*/  MOV R3, UR7 ;  /* 0x0000000700037c02 */ /* 0x008fd60008000f00 */
[----:B------:R4:W-:Y:S04]  /*4850*/  @P0 ATOMS.AND RZ, [UR8+0x14], R3 ;  /* 0x00001403ffff098c */ /* 0x0009e8000a800008 */
[----:B------:R4:W-:Y:S01]  /*4860*/  @P0 ATOMS.AND RZ, [UR8+0x18], R2 ;  /* 0x00001802ffff098c */ /* 0x0009e2000a800008 */
[----:B------:R-:W-:Y:S05]  /*4870*/  BRA `(.L_x_88) ;  /* 0x0000000000147947 */ /* 0x000fea0003800000 */
.L_x_87:
[----:B------:R-:W-:Y:S02]  /*4880*/  MOV R2, 0x48a0 ;  /* 0x000048a000027802 */ /* 0x000fe40000000f00 */
[----:B---3-5:R-:W-:Y:S05]  /*4890*/  CALL.REL.NOINC `($__internal_0_$__cuda_sm10x_tcgen05_guardrail_trap_col_being_dealloced_not_returned_by_alloc) ;  /* 0x0000005400e07944 */ /* 0x028fea0003c00000 */
[----:B------:R-:W-:Y:S05]  /*48a0*/  BRA `(.L_x_88) ;  /* 0x0000000000087947 */ /* 0x000fea0003800000 */
.L_x_86:
[----:B------:R-:W-:Y:S02]  /*48b0*/  MOV R2, 0x48d0 ;  /* 0x000048d000027802 */ /* 0x000fe40000000f00 */
[----:B---3-5:R-:W-:Y:S05]  /*48c0*/  CALL.REL.NOINC `($__internal_2_$__cuda_sm10x_tcgen05_guardrail_trap_unallocated_columns_being_dealloced) ;  /* 0x0000005400ec7944 */ /* 0x028fea0003c00000 */
.L_x_88:
[----:B------:R-:W-:Y:S01]  /*48d0*/  NOP ;  /* 0x0000000000007918 */ /* 0x000fe20000000000 */
[----:B----4-:R-:W-:Y:S05]  /*48e0*/  EXIT ;  /* 0x000000000000794d */ /* 0x010fea0003800000 */
.L_x_59:
[----:B------:R-:W-:-:S09]  /*48f0*/  UISETP.NE.OR UP0, UPT, UR21, 0x3, !UP3 ;  /* 0x000000031500788c */ /* 0x000fd2000df05670 */
[----:B------:R-:W-:Y:S05]  /*4900*/  BRA.U UP0, `(.L_x_89) ;  /* 0x0000000d007c7547 */ /* 0x000fea000b800000 */
[----:B------:R-:W1:Y:S01]  /*4910*/  LDCU UR32, c[0x0][0x370] ;  /* 0x00006e00ff2077ac */ /* 0x000e620008000800 */
[----:B------:R-:W2:Y:S01]  /*4920*/  LDC.64 R16, c[0x0][0x348] ;  /* 0x0000d200ff107b82 */ /* 0x000ea20000000a00 */
[----:B------:R-:W-:Y:S02]  /*4930*/  HFMA2 R13, -RZ, RZ, 0, 0 ;  /* 0x00000000ff0d7431 */ /* 0x000fe400000001ff */
[----:B------:R-:W-:Y:S01]  /*4940*/  IMAD.MOV.U32 R15, RZ, RZ, 0x1 ;  /* 0x00000001ff0f7424 */ /* 0x000fe200078e00ff */
[----:B------:R-:W1:Y:S01]  /*4950*/  LDCU.128 UR28, c[0x0][0xb10] ;  /* 0x00016200ff1c77ac */ /* 0x000e620008000c00 */
[----:B------:R-:W-:Y:S01]  /*4960*/  IMAD.MOV.U32 R14, RZ, RZ, RZ ;  /* 0x000000ffff0e7224 */ /* 0x000fe200078e00ff */
[----:B------:R-:W-:Y:S01]  /*4970*/  MOV R7, 0x2000 ;  /* 0x0000200000077802 */ /* 0x000fe20000000f00 */
[----:B------:R-:W3:Y:S01]  /*4980*/  LDCU UR27, c[0x0][0x374] ;  /* 0x00006e80ff1b77ac */ /* 0x000ee20008000800 */
[----:B------:R-:W4:Y:S01]  /*4990*/  LDC.64 R2, c[0x0][0x888] ;  /* 0x00022200ff027b82 */ /* 0x000f220000000a00 */
[----:B------:R-:W3:Y:S01]  /*49a0*/  LDCU UR15, c[0x0][0xb0c] ;  /* 0x00016180ff0f77ac */ /* 0x000ee20008000800 */
[----:B------:R-:W2:Y:S06]  /*49b0*/  LDCU UR39, c[0x0][0xb20] ;  /* 0x00016400ff2777ac */ /* 0x000eac0008000800 */
[----:B------:R-:W4:Y:S01]  /*49c0*/  LDC.64 R4, c[0x0][0x890] ;  /* 0x00022400ff047b82 */ /* 0x000f220000000a00 */
[----:B------:R-:W2:Y:S01]  /*49d0*/  LDCU UR4, c[0x0][0xb30] ;  /* 0x00016600ff0477ac */ /* 0x000ea20008000800 */
[----:B------:R-:W-:Y:S01]  /*49e0*/  UMOV UR21, 0x400 ;  /* 0x0000040000157882 */ /* 0x000fe20000000000 */
[----:B-1----:R-:W-:-:S02]  /*49f0*/  UIMAD.WIDE.U32 UR6, UR32, UR28, URZ ;  /* 0x0000001c200672a5 */ /* 0x002fc4000f8e00ff */
[----:B---3--:R-:W-:Y:S02]  /*4a00*/  UIMAD.WIDE.U32 UR8, UR27, UR31, URZ ;  /* 0x0000001f1b0872a5 */ /* 0x008fe4000f8e00ff */
[----:B------:R-:W-:Y:S02]  /*4a10*/  ULEA UR21, UR50, UR21, 0x18 ;  /* 0x0000001532157291 */ /* 0x000fe4000f8ec0ff */
[----:B------:R-:W-:Y:S02]  /*4a20*/  UPLOP3.LUT UP3, UPT, UPT, UPT, UPT, 0x40, 0x4 ;  /* 0x000000000004789c */ /* 0x000fe40003f6e870 */
[----:B------:R-:W-:Y:S02]  /*4a30*/  UIADD3 UR33, UPT, UPT, UR21, 0x88, URZ ;  /* 0x0000008815217890 */ /* 0x000fe4000fffe0ff */
[----:B------:R-:W-:Y:S01]  /*4a40*/  UIADD3 UR17, UPT, UPT, UR21, 0x80, URZ ;  /* 0x0000008015117890 */ /* 0x000fe2000fffe0ff */
[----:B------:R-:W-:Y:S01]  /*4a50*/  UMOV UR6, UR7 ;  /* 0x0000000700067c82 */ /* 0x000fe20008000000 */
[----:B------:R-:W-:Y:S01]  /*4a60*/  UMOV UR35, UR9 ;  /* 0x0000000900237c82 */ /* 0x000fe20008000000 */
[----:B------:R-:W-:-:S02]  /*4a70*/  UISETP.GE.AND UP0, UPT, UR42, 0x1, UPT ;  /* 0x000000012a00788c */ /* 0x000fc4000bf06270 */
[----:B------:R-:W-:Y:S01]  /*4a80*/  UISETP.NE.AND UP4, UPT, UR42, 0x1, UPT ;  /* 0x000000012a00788c */ /* 0x000fe2000bf85270 */
[----:B------:R-:W1:Y:S01]  /*4a90*/  LDCU.64 UR22, c[0x0][0xb28] ;  /* 0x00016500ff1677ac */ /* 0x000e620008000a00 */
[----:B------:R-:W-:Y:S02]  /*4aa0*/  UISETP.NE.AND UP6, UPT, UR15, 0x1, UPT ;  /* 0x000000010f00788c */ /* 0x000fe4000bfc5270 */
[----:B------:R-:W-:Y:S02]  /*4ab0*/  UISETP.NE.AND UP5, UPT, UR30, 0x1, UPT ;  /* 0x000000011e00788c */ /* 0x000fe4000bfa5270 */
[----:B------:R-:W-:Y:S02]  /*4ac0*/  UPRMT UR33, UR50, 0x654, UR33 ;  /* 0x0000065432217896 */ /* 0x000fe40008000021 */
[----:B------:R-:W-:Y:S02]  /*4ad0*/  USHF.R.U32.HI UR37, URZ, UR29, UR6 ;  /* 0x0000001dff257299 */ /* 0x000fe40008011606 */
[----:B------:R-:W-:-:S02]  /*4ae0*/  UPRMT UR34, UR50, 0x654, UR17 ;  /* 0x0000065432227896 */ /* 0x000fc40008000011 */
[----:B--2---:R-:W-:Y:S02]  /*4af0*/  USHF.R.U32.HI UR35, URZ, UR39, UR35 ;  /* 0x00000027ff237299 */ /* 0x004fe40008011623 */
[----:B------:R-:W-:-:S11]  /*4b00*/  UISETP.NE.AND UP2, UPT, UR4, 0x1, UPT ;  /* 0x000000010400788c */ /* 0x000fd6000bf45270 */
.L_x_98:
[C---:B------:R-:W-:Y:S02]  /*4b10*/  LEA R12, R14.reuse, UR21, 0x3 ;  /* 0x000000150e0c7c11 */ /* 0x040fe4000f8e18ff */
[----:B------:R-:W-:Y:S02]  /*4b20*/  SHF.L.U32 R9, R13, 0x1f, RZ ;  /* 0x0000001f0d097819 */ /* 0x000fe400000006ff */
[----:B------:R-:W-:Y:S02]  /*4b30*/  LEA R10, R14, UR21, 0x4 ;  /* 0x000000150e0a7c11 */ /* 0x000fe4000f8e20ff */
[----:B--2---:R-:W2:Y:S02]  /*4b40*/  SYNCS.PHASECHK.TRANS64.TRYWAIT P0, [R12+URZ+0xb0], R9 ;  /* 0x0000b0090c0075a7 */ /* 0x004ea400080011ff */
[----:B--2---:R-:W-:Y:S05]  /*4b50*/  @!P0 BRA `(.L_x_90) ;  /* 0x00000050006c8947 */ /* 0x004fea0003800000 */
.L_x_166:
[----:B--2---:R-:W2:Y:S01]  /*4b60*/  LDS.128 R8, [R10+0x140] ;  /* 0x000140000a087984 */ /* 0x004ea20000000c00 */
[----:B------:R-:W-:Y:S01]  /*4b70*/  UISETP.GE.AND UP0, UPT, UR42, 0x1, UPT ;  /* 0x000000012a00788c */ /* 0x000fe2000bf06270 */
[----:B------:R-:W-:Y:S01]  /*4b80*/  @!PT LDS RZ, [RZ] ;  /* 0x00000000fffff984 */ /* 0x000fe20000000800 */
[----:B------:R-:W-:Y:S01]  /*4b90*/  @!PT LDS RZ, [RZ] ;  /* 0x00000000fffff984 */ /* 0x000fe20000000800 */
[----:B------:R-:W-:Y:S01]  /*4ba0*/  @!PT LDS RZ, [RZ] ;  /* 0x00000000fffff984 */ /* 0x000fe20000000800 */
[----:B------:R-:W-:Y:S01]  /*4bb0*/  @!PT LDS RZ, [RZ] ;  /* 0x00000000fffff984 */ /* 0x000fe20000000800 */
[----:B------:R3:W-:Y:S06]  /*4bc0*/  MEMBAR.ALL.CTA ;  /* 0x0000000000007992 */ /* 0x0007ec0000008000 */
[----:B---3--:R-:W3:Y:S01]  /*4bd0*/  FENCE.VIEW.ASYNC.S ;  /* 0x00000000000073c6 */ /* 0x008ee20000000000 */
[----:B--2---:R-:W-:Y:S11]  /*4be0*/  LOP3.LUT P0, RZ, R10, 0x1, RZ, 0xc0, !PT ;  /* 0x000000010aff7812 */ /* 0x004ff6000780c0ff */
[----:B------:R-:W-:Y:S02]  /*4bf0*/  @!UPT UIADD3 URZ, UPT, UPT, URZ, URZ, URZ ;  /* 0x000000fffffff290 */ /* 0x000fe4000fffe0ff */
[----:B---3--:R-:W-:Y:S01]  /*4c00*/  VOTEU.ANY UP1, P0 ;  /* 0x0000000000ff7886 */ /* 0x008fe20000020100 */
[----:B------:R-:W-:Y:S11]  /*4c10*/  PLOP3.LUT P0, PT, PT, PT, UP1, 0x80, 0x8 ;  /* 0x000000000008781c */ /* 0x000ff60003f0f018 */
[----:B------:R-:W-:Y:S02]  /*4c20*/  @!UPT UIADD3 URZ, UPT, UPT, URZ, URZ, URZ ;  /* 0x000000fffffff290 */ /* 0x000fe4000fffe0ff */
[----:B------:R-:W-:Y:S02]  /*4c30*/  @P0 SHF.R.U32.HI R0, RZ, 0x10, R9 ;  /* 0x00000010ff000819 */ /* 0x000fe40000011609 */
[----:B------:R-:W-:Y:S02]  /*4c40*/  @P0 MOV R6, R8 ;  /* 0x0000000800060202 */ /* 0x000fe40000000f00 */
[----:B------:R-:W-:Y:S01]  /*4c50*/  @P0 R2UR UR4, R0 ;  /* 0x00000000000402ca */ /* 0x000fe200000e0000 */
[----:B------:R-:W-:Y:S01]  /*4c60*/  VIADD R0, R12, 0xc0 ;  /* 0x000000c00c007836 */ /* 0x000fe20000000000 */
[----:B------:R-:W-:Y:S02]  /*4c70*/  @P0 LOP3.LUT R8, R9, 0xffff, RZ, 0xc0, !PT ;  /* 0x0000ffff09080812 */ /* 0x000fe400078ec0ff */
[----:B------:R-:W-:Y:S02]  /*4c80*/  @P0 R2UR UR6, R6 ;  /* 0x00000000060602ca */ /* 0x000fe400000e0000 */
[----:B------:R-:W-:Y:S02]  /*4c90*/  PRMT R0, RZ, 0x654, R0 ;  /* 0x00000654ff007816 */ /* 0x000fe40000000000 */
[----:B------:R-:W-:Y:S02]  /*4ca0*/  @P0 R2UR UR5, R8 ;  /* 0x00000000080502ca */ /* 0x000fe400000e0000 */
[----:B------:R2:W-:Y:S03]  /*4cb0*/  SYNCS.ARRIVE.TRANS64.RED.A1T0 RZ, [R0+URZ], RZ ;  /* 0x000000ff00ff79a7 */ /* 0x0005e600081004ff */
[----:B------:R-:W-:Y:S04]  /*4cc0*/  @UP1 UMOV UR26, UR4 ;  /* 0x00000004001a1c82 */ /* 0x000fe80008000000 */
[----:B------:R-:W-:Y:S04]  /*4cd0*/  @UP1 UMOV UR14, UR6 ;  /* 0x00000006000e1c82 */ /* 0x000fe80008000000 */
[----:B------:R-:W-:Y:S01]  /*4ce0*/  @UP1 UMOV UR13, UR5 ;  /* 0x00000005000d1c82 */ /* 0x000fe20008000000 */
[----:B------:R-:W-:Y:S05]  /*4cf0*/  BRA.U !UP0, `(.L_x_91) ;  /* 0x0000000108a47547 */ /* 0x000fea000b800000 */
[----:B------:R-:W-:Y:S02]  /*4d00*/  UIMAD.WIDE.U32 UR8, UR13, UR31, URZ ;  /* 0x0000001f0d0872a5 */ /* 0x000fe4000f8e00ff */
[----:B------:R-:W-:Y:S02]  /*4d10*/  UIMAD.WIDE.U32 UR10, UR14, UR28, URZ ;  /* 0x0000001c0e0a72a5 */ /* 0x000fe4000f8e00ff */
[----:B------:R-:W-:Y:S02]  /*4d20*/  USEL UR4, UR27, UR35, !UP5 ;  /* 0x000000231b047287 */ /* 0x000fe4000e800000 */
[----:B------:R-:W-:Y:S02]  /*4d30*/  USEL UR7, UR32, UR37, !UP6 ;  /* 0x0000002520077287 */ /* 0x000fe4000f000000 */
[----:B-1----:R-:W-:Y:S02]  /*4d40*/  UIMAD.WIDE.U32 UR18, UR4, UR22, URZ ;  /* 0x00000016041272a5 */ /* 0x002fe4000f8e00ff */
[----:B------:R-:W-:Y:S01]  /*4d50*/  UIMAD.WIDE.U32 UR24, UR7, UR22, URZ ;  /* 0x00000016071872a5 */ /* 0x000fe2000f8e00ff */
[----:B------:R-:W-:Y:S02]  /*4d60*/  UMOV UR5, UR9 ;  /* 0x0000000900057c82 */ /* 0x000fe40008000000 */
[----:B------:R-:W-:Y:S03]  /*4d70*/  USHF.R.U32.HI UR6, URZ, UR39, UR5 ;  /* 0x00000027ff067299 */ /* 0x000fe60008011605 */
[----:B------:R-:W-:Y:S01]  /*4d80*/  UMOV UR5, UR11 ;  /* 0x0000000b00057c82 */ /* 0x000fe20008000000 */
[----:B------:R-:W-:Y:S02]  /*4d90*/  USEL UR6, UR13, UR6, !UP5 ;  /* 0x000000060d067287 */ /* 0x000fe4000e800000 */
[----:B------:R-:W-:Y:S02]  /*4da0*/  USHF.R.U32.HI UR8, URZ, UR29, UR5 ;  /* 0x0000001dff087299 */ /* 0x000fe40008011605 */
[----:B------:R-:W-:Y:S01]  /*4db0*/  UIMAD.WIDE.U32 UR10, UR6, UR22, URZ ;  /* 0x00000016060a72a5 */ /* 0x000fe2000f8e00ff */
[----:B------:R-:W-:Y:S02]  /*4dc0*/  UMOV UR5, UR19 ;  /* 0x0000001300057c82 */ /* 0x000fe40008000000 */
[----:B------:R-:W-:Y:S03]  /*4dd0*/  @UP4 USHF.R.U32.HI UR4, URZ, UR23, UR5 ;  /* 0x00000017ff044299 */ /* 0x000fe60008011605 */
[----:B------:R-:W-:Y:S01]  /*4de0*/  UMOV UR5, UR25 ;  /* 0x0000001900057c82 */ /* 0x000fe20008000000 */
[----:B------:R-:W-:Y:S02]  /*4df0*/  UIMAD UR4, UR42, UR4, URZ ;  /* 0x000000042a0472a4 */ /* 0x000fe4000f8e02ff */
[----:B------:R-:W-:Y:S02]  /*4e00*/  @UP4 USHF.R.U32.HI UR7, URZ, UR23, UR5 ;  /* 0x00000017ff074299 */ /* 0x000fe40008011605 */
[----:B------:R-:W-:Y:S02]  /*4e10*/  USEL UR5, UR14, UR8, !UP6 ;  /* 0x000000080e057287 */ /* 0x000fe4000f000000 */
[----:B------:R-:W-:Y:S02]  /*4e20*/  UIMAD UR8, UR42, UR7, URZ ;  /* 0x000000072a0872a4 */ /* 0x000fe4000f8e02ff */
[----:B------:R-:W-:Y:S03]  /*4e30*/  UISETP.GE.AND UP0, UPT, UR6, UR4, UPT ;  /* 0x000000040600728c */ /* 0x000fe6000bf06270 */
[----:B------:R-:W-:Y:S01]  /*4e40*/  UMOV UR4, UR11 ;  /* 0x0000000b00047c82 */ /* 0x000fe20008000000 */
[----:B------:R-:W-:Y:S02]  /*4e50*/  UISETP.GE.OR UP0, UPT, UR5, UR8, UP0 ;  /* 0x000000080500728c */ /* 0x000fe40008706670 */
[----:B------:R-:W-:Y:S02]  /*4e60*/  USHF.R.U32.HI UR4, URZ, UR23, UR4 ;  /* 0x00000017ff047299 */ /* 0x000fe40008011604 */
[----:B------:R-:W-:Y:S02]  /*4e70*/  UIMAD.WIDE.U32 UR8, UR5, UR22, URZ ;  /* 0x00000016050872a5 */ /* 0x000fe4000f8e00ff */
[----:B------:R-:W-:Y:S04]  /*4e80*/  USEL UR10, UR6, UR4, !UP4 ;  /* 0x00000004060a7287 */ /* 0x000fe8000e000000 */
[----:B------:R-:W-:Y:S01]  /*4e90*/  UIADD3 UR11, UPT, UPT, -UR10, URZ, URZ ;  /* 0x000000ff0a0b7290 */ /* 0x000fe2000fffe1ff */
[----:B------:R-:W-:Y:S02]  /*4ea0*/  @!UP0 UMOV UR4, UR9 ;  /* 0x0000000900048c82 */ /* 0x000fe40008000000 */
[----:B------:R-:W-:Y:S02]  /*4eb0*/  @!UP0 USHF.R.U32.HI UR4, URZ, UR23, UR4 ;  /* 0x00000017ff048299 */ /* 0x000fe40008011604 */
[----:B------:R-:W-:Y:S02]  /*4ec0*/  UIMAD UR8, UR42, UR11, UR6 ;  /* 0x0000000b2a0872a4 */ /* 0x000fe4000f8e0206 */
[----:B------:R-:W-:Y:S04]  /*4ed0*/  @!UP0 USEL UR4, UR5, UR4, !UP4 ;  /* 0x0000000405048287 */ /* 0x000fe8000e000000 */
[----:B------:R-:W-:Y:S02]  /*4ee0*/  @!UP0 UIMAD UR8, UR7, UR8, UR4 ;  /* 0x00000008070882a4 */ /* 0x000fe4000f8e0204 */
[----:B------:R-:W-:Y:S02]  /*4ef0*/  @!UP0 UIADD3 UR9, UPT, UPT, UR10, -UR4, URZ ;  /* 0x800000040a098290 */ /* 0x000fe4000fffe0ff */
[----:B------:R-:W-:Y:S02]  /*4f00*/  UIADD3 UR4, UPT, UPT, -UR5, URZ, URZ ;  /* 0x000000ff05047290 */ /* 0x000fe4000fffe1ff */
[----:B------:R-:W-:Y:S02]  /*4f10*/  UIADD3 UR7, UPT, UPT, -UR6, URZ, URZ ;  /* 0x000000ff06077290 */ /* 0x000fe4000fffe1ff */
[----:B------:R-:W-:Y:S02]  /*4f20*/  @!UP0 UIMAD UR6, UR9, UR42, UR5 ;  /* 0x0000002a090682a4 */ /* 0x000fe4000f8e0205 */
[----:B------:R-:W-:Y:S02]  /*4f30*/  UIMAD UR14, UR15, UR4, UR14 ;  /* 0x000000040f0e72a4 */ /* 0x000fe4000f8e020e */
[----:B------:R-:W-:Y:S01]  /*4f40*/  UIMAD UR13, UR30, UR7, UR13 ;  /* 0x000000071e0d72a4 */ /* 0x000fe2000f8e020d */
[----:B------:R-:W-:Y:S02]  /*4f50*/  @!UP0 UMOV UR5, UR8 ;  /* 0x0000000800058c82 */ /* 0x000fe40008000000 */
[----:B------:R-:W-:Y:S02]  /*4f60*/  UIMAD UR14, UR5, UR15, UR14 ;  /* 0x0000000f050e72a4 */ /* 0x000fe4000f8e020e */
[----:B------:R-:W-:Y:S11]  /*4f70*/  UIMAD UR13, UR6, UR30, UR13 ;  /* 0x0000001e060d72a4 */ /* 0x000ff6000f8e020d */
[----:B------:R-:W-:Y:S01]  /*4f80*/  @!UPT UIADD3 URZ, UPT, UPT, URZ, URZ, URZ ;  /* 0x000000fffffff290 */ /* 0x000fe2000fffe0ff */
.L_x_91:
[----:B------:R-:W3:Y:S01]  /*4f90*/  @!UP2 LDCU.128 UR8, c[0x0][0xb10] ;  /* 0x00016200ff08a7ac */ /* 0x000ee20008000c00 */
[C---:B----4-:R-:W-:Y:S02]  /*4fa0*/  ISETP.NE.U32.AND P1, PT, R4.reuse, RZ, PT ;  /* 0x000000ff0400720c */ /* 0x050fe40003f25070 */
[----:B------:R-:W-:Y:S02]  /*4fb0*/  ISETP.NE.U32.AND P0, PT, R4, RZ, PT ;  /* 0x000000ff0400720c */ /* 0x000fe40003f05070 */
[C---:B------:R-:W-:Y:S02]  /*4fc0*/  ISETP.NE.AND.EX P1, PT, R5.reuse, RZ, PT, P1 ;  /* 0x000000ff0500720c */ /* 0x040fe40003f25310 */
[----:B------:R-:W-:Y:S01]  /*4fd0*/  ISETP.NE.AND.EX P0, PT, R5, RZ, PT, P0 ;  /* 0x000000ff0500720c */ /* 0x000fe20003f05300 */
[----:B------:R-:W4:Y:S01]  /*4fe0*/  @!UP2 LDCU UR5, c[0x0][0xb0c] ;  /* 0x00016180ff05a7ac */ /* 0x000f220008000800 */
[----:B------:R-:W-:Y:S01]  /*4ff0*/  SHF.L.U32 R9, R15, 0x1f, RZ ;  /* 0x0000001f0f097819 */ /* 0x000fe200000006ff */
[----:B------:R-:W-:Y:S02]  /*5000*/  USHF.L.U32 UR19, UR16, 0x7, URZ ;  /* 0x0000000710137899 */ /* 0x000fe400080006ff */
[----:B------:R-:W-:Y:S02]  /*5010*/  USHF.L.U32 UR18, UR20, 0x7, URZ ;  /* 0x0000000714127899 */ /* 0x000fe400080006ff */
[----:B---3--:R-:W-:Y:S07]  /*5020*/  UIMAD.WIDE.U32 UR6, UR14, UR8, URZ ;  /* 0x000000080e0672a5 */ /* 0x008fee000f8e00ff */
[----:B------:R-:W-:Y:S01]  /*5030*/  @!UP2 UMOV UR4, UR7 ;  /* 0x000000070004ac82 */ /* 0x000fe20008000000 */
[----:B----4-:R-:W-:Y:S02]  /*5040*/  @!UP2 UISETP.NE.AND UP0, UPT, UR5, 0x1, UPT ;  /* 0x000000010500a88c */ /* 0x010fe4000bf05270 */
[----:B------:R-:W-:Y:S02]  /*5050*/  @!UP2 USHF.R.U32.HI UR4, URZ, UR9, UR4 ;  /* 0x00000009ff04a299 */ /* 0x000fe40008011604 */
[----:B------:R-:W-:Y:S02]  /*5060*/  UIMAD.WIDE.U32 UR6, UR13, UR11, URZ ;  /* 0x0000000b0d0672a5 */ /* 0x000fe4000f8e00ff */
[----:B------:R-:W-:Y:S02]  /*5070*/  @!UP2 USEL UR8, UR14, UR4, !UP0 ;  /* 0x000000040e08a287 */ /* 0x000fe4000c000000 */
[----:B------:R-:W-:Y:S03]  /*5080*/  @!UP2 UISETP.NE.AND UP0, UPT, UR10, 0x1, UPT ;  /* 0x000000010a00a88c */ /* 0x000fe6000bf05270 */
[----:B------:R-:W-:Y:S02]  /*5090*/  @!UP2 UMOV UR6, UR7 ;  /* 0x000000070006ac82 */ /* 0x000fe40008000000 */
[----:B------:R-:W3:Y:S02]  /*50a0*/  @!UP2 LDCU UR4, c[0x0][0xb20] ;  /* 0x00016400ff04a7ac */ /* 0x000ee40008000800 */
[----:B---3--:R-:W-:Y:S04]  /*50b0*/  @!UP2 USHF.R.U32.HI UR6, URZ, UR4, UR6 ;  /* 0x00000004ff06a299 */ /* 0x008fe80008011606 */
[----:B------:R-:W-:Y:S04]  /*50c0*/  @!UP2 USEL UR6, UR13, UR6, !UP0 ;  /* 0x000000060d06a287 */ /* 0x000fe8000c000000 */
[----:B------:R-:W-:Y:S02]  /*50d0*/  @!UP2 UIADD3 UR4, UPT, UPT, -UR8, UR6, URZ ;  /* 0x000000060804a290 */ /* 0x000fe4000fffe1ff */
[----:B------:R-:W-:Y:S02]  /*50e0*/  @!UP2 UIADD3 UR6, UPT, UPT, UR8, -UR6, URZ ;  /* 0x800000060806a290 */ /* 0x000fe4000fffe0ff */
[----:B------:R-:W-:Y:S02]  /*50f0*/  @!UP2 UIMAD UR14, UR4, UR5, UR14 ;  /* 0x00000005040ea2a4 */ /* 0x000fe4000f8e020e */
[----:B------:R-:W-:Y:S01]  /*5100*/  @!UP2 UIMAD UR13, UR6, UR10, UR13 ;  /* 0x0000000a060da2a4 */ /* 0x000fe2000f8e020d */
[----:B------:R-:W-:Y:S11]  /*5110*/  BRA.U UP3, `(.L_x_92) ;  /* 0x0000000103107547 */ /* 0x000ff6000b800000 */
[----:B--2---:R-:W-:Y:S04]  /*5120*/  MOV R0, UR38 ;  /* 0x0000002600007c02 */ /* 0x004fe80008000f00 */
[----:B------:R-:W-:Y:S04]  /*5130*/  SHF.L.U32 R11, R0, 0x1f, RZ ;  /* 0x0000001f000b7819 */ /* 0x000fe800000006ff */
[----:B------:R-:W2:Y:S02]  /*5140*/  SYNCS.PHASECHK.TRANS64.TRYWAIT P2, [UR21+0xa8], R11 ;  /* 0x0000a80bff0075a7 */ /* 0x000ea40008041115 */
[----:B--2---:R-:W-:Y:S05]  /*5150*/  @!P2 BRA `(.L_x_93) ;  /* 0x0000004c0000a947 */ /* 0x004fea0003800000 */
.L_x_92:
[----:B------:R-:W-:Y:S05]  /*5160*/  @!P1 BRA `(.L_x_94) ;  /* 0x0000000000309947 */ /* 0x000fea0003800000 */
[----:B------:R-:W-:Y:S01]  /*5170*/  ISETP.NE.U32.AND P1, PT, R2, RZ, PT ;  /* 0x000000ff0200720c */ /* 0x000fe20003f25070 */
[----:B------:R-:W3:Y:S01]  /*5180*/  LDCU.64 UR4, c[0x0][0x358] ;  /* 0x00006b00ff0477ac */ /* 0x000ee20008000a00 */
[----:B------:R-:W-:Y:S02]  /*5190*/  IMAD.MOV.U32 R162, RZ, RZ, 0x1 ;  /* 0x00000001ffa27424 */ /* 0x000fe400078e00ff */
[----:B------:R-:W-:Y:S11]  /*51a0*/  ISETP.NE.AND.EX P1, PT, R3, RZ, PT, P1 ;  /* 0x000000ff0300720c */ /* 0x000ff60003f25310 */
[----:B------:R-:W-:Y:S02]  /*51b0*/  @!UPT UIADD3 URZ, UPT, UPT, URZ, URZ, URZ ;  /* 0x000000fffffff290 */ /* 0x000fe4000fffe0ff */
[----:B--2---:R-:W2:Y:S01]  /*51c0*/  @P1 LDC.64 R10, c[0x0][0x888] ;  /* 0x00022200ff0a1b82 */ /* 0x004ea20000000a00 */
[----:B------:R-:W-:Y:S04]  /*51d0*/  @P1 IMAD R0, R4, UR36, RZ ;  /* 0x0000002404001c24 */ /* 0x000fe8000f8e02ff */
[----:B--2---:R-:W-:Y:S04]  /*51e0*/  @P1 IMAD.WIDE R10, R0, 0x4, R10 ;  /* 0x00000004000a1825 */ /* 0x004fe800078e020a */
[----:B------:R-:W-:Y:S01]  /*51f0*/  HFMA2 R0, -RZ, RZ, 0, 5.9604644775390625e-08 ;  /* 0x00000001ff007431 */ /* 0x000fe200000001ff */
[----:B---3-5:R3:W5:Y:S04]  /*5200*/  @P1 LDG.E R73, desc[UR4][R10.64] ;  /* 0x000000040a491981 */ /* 0x028768000c1e1900 */
[----:B------:R-:W-:Y:S01]  /*5210*/  @!P1 PRMT R162, R0, 0x7610, R162 ;  /* 0x0000761000a29816 */ /* 0x000fe200000000a2 */
[----:B---3--:R-:W4:Y:S06]  /*5220*/  @!P1 LDC R73, c[0x0][0x880] ;  /* 0x00022000ff499b82 */ /* 0x008f2c0000000800 */
.L_x_94:
[----:B----45:R-:W-:Y:S01]  /*5230*/  @!P0 FSETP.EQ.AND P1, PT, R73, RZ, PT ;  /* 0x000000ff4900820b */ /* 0x030fe20003f22000 */
[----:B------:R-:W-:Y:S01]  /*5240*/  @!UPT UIADD3 URZ, UPT, UPT, URZ, URZ, URZ ;  /* 0x000000fffffff290 */ /* 0x000fe2000fffe0ff */
[----:B------:R-:W-:Y:S11]  /*5250*/  @!P0 BRA `(.L_x_95) ;  /* 0x0000000000188947 */ /* 0x000ff60003800000 */
[----:B------:R-:W-:Y:S02]  /*5260*/  LOP3.LUT P0, RZ, R162, 0xff, RZ, 0xc0, !PT ;  /* 0x000000ffa2ff7812 */ /* 0x000fe4000780c0ff */
[----:B------:R-:W-:Y:S04]  /*5270*/  ISETP.NE.U32.AND P1, PT, R2, RZ, PT ;  /* 0x000000ff0200720c */ /* 0x000fe80003f25070 */
[----:B------:R-:W-:Y:S04]  /*5280*/  ISETP.NE.AND.EX P1, PT, R3, RZ, PT, P1 ;  /* 0x000000ff0300720c */ /* 0x000fe80003f25310 */
[----:B------:R-:W-:Y:S03]  /*5290*/  PLOP3.LUT P1, PT, P1, PT, PT, 0x8, 0x80 ;  /* 0x000000000080781c */ /* 0x000fe60000f2e170 */
[----:B------:R-:W-:Y:S11]  /*52a0*/  @P0 FSETP.EQ.AND P1, PT, R73, RZ, PT ;  /* 0x000000ff4900020b */ /* 0x000ff60003f22000 */
[----:B------:R-:W-:Y:S02]  /*52b0*/  @!UPT UIADD3 URZ, UPT, UPT, URZ, URZ, URZ ;  /* 0x000000fffffff290 */ /* 0x000fe4000fffe0ff */
.L_x_95:
[----:B------:R-:W3:Y:S01]  /*52c0*/  SYNCS.PHASECHK.TRANS64.TRYWAIT P2, [UR21+0x90], R9 ;  /* 0x00009009ff0075a7 */ /* 0x000ee20008041115 */
[----:B------:R-:W-:Y:S04]  /*52d0*/  ELECT P0, URZ, PT ;  /* 0x0000000000ff782f */ /* 0x000fe80003800000 */
[----:B------:R-:W-:Y:S11]  /*52e0*/  PLOP3.LUT P1, PT, P1, P0, PT, 0xf2, 0x2f ;  /* 0x00000000002f781c */ /* 0x000ff60000f21e72 */
[----:B------:R-:W-:Y:S02]  /*52f0*/  @!UPT UIADD3 URZ, UPT, UPT, URZ, URZ, URZ ;  /* 0x000000fffffff290 */ /* 0x000fe4000fffe0ff */
[----:B------:R-:W-:Y:S05]  /*5300*/  @!P1 IADD3 R8, P0, PT, R16, 0x580, RZ ;  /* 0x0000058010089810 */ /* 0x000fea0007f1e0ff */
[----:B------:R-:W-:Y:S01]  /*5310*/  @!P1 IMAD.X R6, RZ, RZ, R17, P0 ;  /* 0x000000ffff069224 */ /* 0x000fe200000e0611 */
[----:B---3--:R-:W-:Y:S07]  /*5320*/  @!P2 BRA `(.L_x_96) ;  /* 0x0000004800a4a947 */ /* 0x008fee0003800000 */
.L_x_169:
[----:B------:R-:W-:Y:S01]  /*5330*/  @!P1 R2UR UR5, R8 ;  /* 0x00000000080592ca */ /* 0x000fe200000e0000 */
[----:B------:R-:W-:Y:S01]  /*5340*/  VOTEU.ALL UP0, P1 ;  /* 0x0000000000ff7886 */ /* 0x000fe20000800000 */
[----:B------:R-:W-:Y:S01]  /*5350*/  @!P1 R2UR UR4, R6 ;  /* 0x00000000060492ca */ /* 0x000fe200000e0000 */
[----:B--2---:R-:W-:Y:S01]  /*5360*/  @!P1 IMAD.MOV.U32 R0, RZ, RZ, 0x2000 ;  /* 0x00002000ff009424 */ /* 0x004fe200078e00ff */
[----:B------:R-:W-:Y:S01]  /*5370*/  UMOV UR6, 0x0 ;  /* 0x0000000000067882 */ /* 0x000fe20000000000 */
[----:B------:R-:W-:Y:S01]  /*5380*/  UMOV UR7, 0x10000000 ;  /* 0x1000000000077882 */ /* 0x000fe20000000000 */
[----:B------:R-:W-:Y:S01]  /*5390*/  @!UP0 UIADD3 UR16, UPT, UPT, UR21, 0x200, URZ ;  /* 0x0000020015108890 */ /* 0x000fe2000fffe0ff */
[----:B------:R-:W-:Y:S01]  /*53a0*/  VIADD R14, R14, 0x1 ;  /* 0x000000010e0e7836 */ /* 0x000fe20000000000 */
[----:B------:R-:W-:Y:S01]  /*53b0*/  VOTEU.ALL UP0, P1 ;  /* 0x0000000000ff7886 */ /* 0x000fe20000800000 */
[----:B------:R-:W-:Y:S04]  /*53c0*/  UMOV UR20, UR36 ;  /* 0x0000002400147c82 */ /* 0x000fe80008000000 */
[----:B------:R-:W-:Y:S02]  /*53d0*/  IMAD.U32 R10, RZ, RZ, UR5 ;  /* 0x00000005ff0a7e24 */ /* 0x000fe4000f8e00ff */
[----:B------:R-:W-:Y:S03]  /*53e0*/  IMAD.U32 R11, RZ, RZ, UR4 ;  /* 0x00000004ff0b7e24 */ /* 0x000fe6000f8e00ff */
[----:B------:R-:W-:Y:S02]  /*53f0*/  @!P1 R2UR UR4, R10 ;  /* 0x000000000a0492ca */ /* 0x000fe400000e0000 */
[----:B------:R-:W-:Y:S11]  /*5400*/  @!P1 R2UR UR5, R11 ;  /* 0x000000000b0592ca */ /* 0x000ff600000e0000 */
[----:B------:R-:W-:Y:S02]  /*5410*/  @!UPT UIADD3 URZ, UPT, UPT, URZ, URZ, URZ ;  /* 0x000000fffffff290 */ /* 0x000fe4000fffe0ff */
[----:B------:R2:W-:Y:S01]  /*5420*/  @!UP0 UTMALDG.3D [UR16], [UR4], desc[UR6] ;  /* 0x00000610040085b4 */ /* 0x0005e20008011000 */
[----:B------:R2:W-:Y:S01]  /*5430*/  @!P1 SYNCS.ARRIVE.TRANS64.RED.A0TR RZ, [UR21+0x80], R0 ;  /* 0x00008000ffff99a7 */ /* 0x0005e20008300415 */
[----:B------:R-:W-:Y:S01]  /*5440*/  SYNCS.ARRIVE.TRANS64.RED.A1T0 RZ, [UR34], RZ ;  /* 0x000000ffffff79a7 */ /* 0x000fe20008100422 */
[----:B------:R-:W3:Y:S02]  /*5450*/  SYNCS.PHASECHK.TRANS64.TRYWAIT P0, [UR21+0x98], R9 ;  /* 0x00009809ff0075a7 */ /* 0x000ee40008001115 */
[----:B--23--:R-:W-:Y:S05]  /*5460*/  @!P0 BRA `(.L_x_97) ;  /* 0x00000048006c8947 */ /* 0x00cfea0003800000 */
.L_x_171:
[----:B------:R-:W-:Y:S01]  /*5470*/  @!P1 IADD3 R6, P0, PT, R16, 0x580, RZ ;  /* 0x0000058010069810 */ /* 0x000fe20007f1e0ff */
[----:B------:R-:W-:Y:S01]  /*5480*/  VOTEU.ALL UP0, P1 ;  /* 0x0000000000ff7886 */ /* 0x000fe20000800000 */
[----:B------:R-:W-:Y:S01]  /*5490*/  UMOV UR6, 0x0 ;  /* 0x0000000000067882 */ /* 0x000fe20000000000 */
[----:B------:R-:W-:Y:S01]  /*54a0*/  UMOV UR7, 0x10000000 ;  /* 0x1000000000077882 */ /* 0x000fe20000000000 */
[----:B------:R-:W-:Y:S01]  /*54b0*/  @!P1 R2UR UR5, R6 ;  /* 0x00000000060592ca */ /* 0x000fe200000e0000 */
[----:B--2---:R-:W-:Y:S01]  /*54c0*/  @!P1 IMAD.X R0, RZ, RZ, R17, P0 ;  /* 0x000000ffff009224 */ /* 0x004fe200000e0611 */
[----:B------:R-:W-:Y:S01]  /*54d0*/  @!UP0 UIADD3 UR10, UPT, UPT, UR18, 0x40, URZ ;  /* 0x00000040120a8890 */ /* 0x000fe2000fffe0ff */
[----:B------:R-:W-:Y:S01]  /*54e0*/  ISETP.NE.AND P0, PT, R14, 0x2, PT ;  /* 0x000000020e00780c */ /* 0x000fe20003f05270 */
[----:B------:R-:W-:Y:S01]  /*54f0*/  @!UP0 UIADD3 UR8, UPT, UPT, UR21, 0x2200, URZ ;  /* 0x0000220015088890 */ /* 0x000fe2000fffe0ff */
[----:B------:R-:W-:Y:S01]  /*5500*/  LOP3.LUT R15, R15, 0x1, RZ, 0x3c, !PT ;  /* 0x000000010f0f7812 */ /* 0x000fe200078e3cff */
[----:B------:R-:W-:Y:S01]  /*5510*/  @!UP0 UIADD3 UR9, UPT, UPT, UR21, 0x88, URZ ;  /* 0x0000008815098890 */ /* 0x000fe2000fffe0ff */
[----:B------:R-:W-:Y:S01]  /*5520*/  @!P1 R2UR UR4, R0 ;  /* 0x00000000000492ca */ /* 0x000fe200000e0000 */
[----:B------:R-:W-:Y:S01]  /*5530*/  VOTEU.ALL UP0, P1 ;  /* 0x0000000000ff7886 */ /* 0x000fe20000800000 */
[----:B------:R-:W-:Y:S01]  /*5540*/  UMOV UR11, UR19 ;  /* 0x00000013000b7c82 */ /* 0x000fe20008000000 */
[----:B------:R-:W-:Y:S01]  /*5550*/  UMOV UR12, UR36 ;  /* 0x00000024000c7c82 */ /* 0x000fe20008000000 */
[----:B------:R-:W-:Y:S01]  /*5560*/  SEL R0, RZ, 0x1, P0 ;  /* 0x00000001ff007807 */ /* 0x000fe20000000000 */
[----:B------:R-:W-:Y:S01]  /*5570*/  UIADD3 UR20, UPT, UPT, UR13, UR60, URZ ;  /* 0x0000003c0d147290 */ /* 0x000fe2000fffe0ff */
[----:B------:R-:W-:Y:S01]  /*5580*/  IMAD.U32 R8, RZ, RZ, UR5 ;  /* 0x00000005ff087e24 */ /* 0x000fe2000f8e00ff */
[----:B------:R-:W-:Y:S01]  /*5590*/  SEL R14, R14, RZ, P0 ;  /* 0x000000ff0e0e7207 */ /* 0x000fe20000000000 */
[----:B------:R-:W-:Y:S01]  /*55a0*/  UIADD3 UR16, UPT, UPT, UR14, UR59, URZ ;  /* 0x0000003b0e107290 */ /* 0x000fe2000fffe0ff */
[----:B------:R-:W-:Y:S01]  /*55b0*/  LOP3.LUT R13, R13, R0, RZ, 0x3c, !PT ;  /* 0x000000000d0d7212 */ /* 0x000fe200078e3cff */
[----:B------:R-:W-:Y:S01]  /*55c0*/  UPLOP3.LUT UP3, UPT, UPT, UPT, UPT, 0x80, 0x8 ;  /* 0x000000000008789c */ /* 0x000fe20003f6f070 */
[----:B------:R-:W-:Y:S02]  /*55d0*/  UMOV UR36, UR26 ;  /* 0x0000001a00247c82 */ /* 0x000fe40008000000 */
[----:B------:R-:W-:Y:S01]  /*55e0*/  IMAD.U32 R9, RZ, RZ, UR4 ;  /* 0x00000004ff097e24 */ /* 0x000fe2000f8e00ff */
[----:B------:R-:W-:Y:S04]  /*55f0*/  @!P1 R2UR UR4, R8 ;  /* 0x00000000080492ca */ /* 0x000fe800000e0000 */
[----:B------:R-:W-:Y:S11]  /*5600*/  @!P1 R2UR UR5, R9 ;  /* 0x00000000090592ca */ /* 0x000ff600000e0000 */
[----:B------:R-:W-:Y:S02]  /*5610*/  @!UPT UIADD3 URZ, UPT, UPT, URZ, URZ, URZ ;  /* 0x000000fffffff290 */ /* 0x000fe4000fffe0ff */
[----:B------:R2:W-:Y:S01]  /*5620*/  @!UP0 UTMALDG.3D [UR8], [UR4], desc[UR6] ;  /* 0x00000608040085b4 */ /* 0x0005e20008011000 */
[----:B------:R2:W-:Y:S01]  /*5630*/  @!P1 SYNCS.ARRIVE.TRANS64.RED.A0TR RZ, [UR21+0x88], R7 ;  /* 0x00008807ffff99a7 */ /* 0x0005e20008300415 */
[----:B------:R-:W-:Y:S01]  /*5640*/  SYNCS.ARRIVE.TRANS64.RED.A1T0 RZ, [UR33], RZ ;  /* 0x000000ffffff79a7 */ /* 0x000fe20008100421 */
[----:B------:R-:W-:Y:S05]  /*5650*/  BRA.U UP1, `(.L_x_98) ;  /* 0xfffffff5012c7547 */ /* 0x000fea000b83ffff */
[----:B------:R-:W-:-:S04]  /*5660*/  SHF.L.U32 R3, R15, 0x1f, RZ ;  /* 0x0000001f0f037819 */ /* 0x000fc800000006ff */
[----:B------:R-:W3:Y:S02]  /*5670*/  SYNCS.PHASECHK.TRANS64.TRYWAIT P0, [UR21+0x90], R3 ;  /* 0x00009003ff0075a7 */ /* 0x000ee40008001115 */
[----:B---3--:R-:W-:Y:S05]  /*5680*/  @!P0 BRA `(.L_x_99) ;  /* 0x0000004400fc8947 */ /* 0x008fea0003800000 */
.L_x_173:
[----:B---3--:R-:W-:-:S07]  /*5690*/  MOV R0, UR21 ;  /* 0x0000001500007c02 */ /* 0x008fce0008000f00 */
.L_x_100:
[----:B---3--:R-:W-:-:S04]  /*56a0*/  SHF.L.U32 R3, R15, 0x1f, RZ ;  /* 0x0000001f0f037819 */ /* 0x008fc800000006ff */
[----:B------:R3:W4:Y:S03]  /*56b0*/  SYNCS.PHASECHK.TRANS64.TRYWAIT P0, [R0+URZ+0x98], R3 ;  /* 0x00009803000075a7 */ /* 0x00072600080011ff */
[----:B----4-:R-:W-:Y:S05]  /*56c0*/  @!P0 NANOSLEEP.SYNCS 0x989680 ;  /* 0x009896800000895d */ /* 0x010fea0003900000 */
[----:B------:R-:W4:Y:S02]  /*56d0*/  @!P0 SYNCS.PHASECHK.TRANS64 P0, [R0+URZ+0x98], R3 ;  /* 0x00009803000085a7 */ /* 0x000f2400080010ff */
[----:B-12-4-:R-:W-:Y:S05]  /*56e0*/  @P0 EXIT ;  /* 0x000000000000094d */ /* 0x016fea0003800000 */
[----:B------:R-:W-:Y:S05]  /*56f0*/  BRA `(.L_x_100) ;  /* 0xfffffffc00e87947 */ /* 0x000fea000383ffff */
.L_x_89:
[----:B------:R-:W-:-:S06]  /*5700*/  UISETP.GE.AND UP0, UPT, UR21, 0x4, UPT ;  /* 0x000000041500788c */ /* 0x000fcc000bf06270 */
[----:B------:R-:W-:-:S13]  /*5710*/  PLOP3.LUT P0, PT, PT, PT, UP0, 0x80, 0x8 ;  /* 0x000000000008781c */ /* 0x000fda0003f0f008 */
[----:B------:R-:W-:Y:S05]  /*5720*/  @!P0 EXIT ;  /* 0x000000000000894d */ /* 0x000fea0003800000 */
[----:B------:R-:W-:Y:S01]  /*5730*/  BAR.SYNC.DEFER_BLOCKING 0x6, 0xa0 ;  /* 0x0182800000007b1d */ /* 0x000fe20000010000 */
[C---:B------:R-:W-:Y:S01]  /*5740*/  IMAD.SHL.U32 R4, R177.reuse, 0x40, RZ ;  /* 0x00000040b1047824 */ /* 0x040fe200078e00ff */
[C---:B------:R-:W-:Y:S01]  /*5750*/  LOP3.LUT R181, R177.reuse, 0x60, RZ, 0xc0, !PT ;  /* 0x00000060b1b57812 */ /* 0x040fe200078ec0ff */
[C---:B------:R-:W-:Y:S01]  /*5760*/  IMAD.SHL.U32 R137, R177.reuse, 0x8, RZ ;  /* 0x00000008b1897824 */ /* 0x040fe200078e00ff */
[C---:B------:R-:W-:Y:S01]  /*5770*/  LOP3.LUT R179, R177.reuse, 0x2, RZ, 0xc0, !PT ;  /* 0x00000002b1b37812 */ /* 0x040fe200078ec0ff */
[----:B------:R-:W-:Y:S01]  /*5780*/  IMAD.U32 R69, R177, 0x10000, RZ ;  /* 0x00010000b1457824 */ /* 0x000fe200078e00ff */
[----:B------:R-:W-:Y:S02]  /*5790*/  UMOV UR44, 0x400 ;  /* 0x00000400002c7882 */ /* 0x000fe40000000000 */
[----:B------:R-:W1:Y:S01]  /*57a0*/  LDC.64 R158, c[0x0][0x888] ;  /* 0x00022200ff9e7b82 */ /* 0x000e620000000a00 */
[----:B------:R-:W-:Y:S01]  /*57b0*/  ULEA UR44, UR50, UR44, 0x18 ;  /* 0x0000002c322c7291 */ /* 0x000fe2000f8ec0ff */
[----:B------:R-:W-:Y:S01]  /*57c0*/  LOP3.LUT R6, R4, 0x180, RZ, 0xc0, !PT ;  /* 0x0000018004067812 */ /* 0x000fe200078ec0ff */
[----:B------:R-:W-:Y:S01]  /*57d0*/  HFMA2 R165, -RZ, RZ, 0, 0 ;  /* 0x00000000ffa57431 */ /* 0x000fe200000001ff */
[----:B------:R-:W-:Y:S01]  /*57e0*/  LOP3.LUT R69, R69, 0x600000, RZ, 0xc0, !PT ;  /* 0x0060000045457812 */ /* 0x000fe200078ec0ff */
[----:B------:R-:W-:Y:S01]  /*57f0*/  UIADD3 UR4, UPT, UPT, UR44, 0x4200, URZ ;  /* 0x000042002c047890 */ /* 0x000fe2000fffe0ff */
[----:B------:R-:W-:Y:S01]  /*5800*/  LOP3.LUT R137, R6, 0x30, R137, 0xf8, !PT ;  /* 0x0000003006897812 */ /* 0x000fe200078ef889 */
[----:B------:R-:W-:Y:S01]  /*5810*/  IMAD.MOV.U32 R68, RZ, RZ, RZ ;  /* 0x000000ffff447224 */ /* 0x000fe200078e00ff */
[----:B------:R-:W2:Y:S01]  /*5820*/  LDC.64 R160, c[0x0][0x890] ;  /* 0x00022400ffa07b82 */ /* 0x000ea20000000a00 */
[----:B------:R-:W-:-:S02]  /*5830*/  LOP3.LUT R177, R177, 0x4, RZ, 0xc0, !PT ;  /* 0x00000004b1b17812 */ /* 0x000fc400078ec0ff */
[----:B------:R-:W-:Y:S02]  /*5840*/  CS2R R170, SRZ ;  /* 0x0000000000aa7805 */ /* 0x000fe4000001ff00 */
[----:B------:R-:W-:Y:S02]  /*5850*/  LOP3.LUT R137, R137, 0x1e40, R4, 0xf8, !PT ;  /* 0x00001e4089897812 */ /* 0x000fe400078ef804 */
[----:B------:R-:W-:Y:S02]  /*5860*/  CS2R R168, SRZ ;  /* 0x0000000000a87805 */ /* 0x000fe4000001ff00 */
[----:B------:R-:W-:Y:S01]  /*5870*/  IADD3 R176, PT, PT, -R177, 0x2, RZ ;  /* 0x00000002b1b07810 */ /* 0x000fe20007ffe1ff */
[----:B------:R-:W-:Y:S01]  /*5880*/  IMAD.MOV R167, RZ, RZ, -R179 ;  /* 0x000000ffffa77224 */ /* 0x000fe200078e0ab3 */
[----:B------:R-:W-:Y:S01]  /*5890*/  MOV R180, UR4 ;  /* 0x0000000400b47c02 */ /* 0x000fe20008000f00 */
[----:B------:R-:W3:Y:S01]  /*58a0*/  LDC.64 R156, c[0x0][0x8b0] ;  /* 0x00022c00ff9c7b82 */ /* 0x000ee20000000a00 */
[----:B------:R-:W4:Y:S01]  /*58b0*/  LDS R0, [UR44+0x160] ;  /* 0x0001602cff007984 */ /* 0x000f220008000800 */
[----:B------:R-:W-:Y:S01]  /*58c0*/  VIADD R178, R137, UR44 ;  /* 0x0000002c89b27c36 */ /* 0x000fe20008000000 */
[----:B------:R-:W1:Y:S01]  /*58d0*/  LDCU UR57, c[0x0][0x370] ;  /* 0x00006e00ff3977ac */ /* 0x000e620008000800 */
[----:B------:R-:W-:-:S02]  /*58e0*/  IMAD.MOV R166, RZ, RZ, -R177 ;  /* 0x000000ffffa67224 */ /* 0x000fc400078e0ab1 */
[----:B------:R-:W-:Y:S01]  /*58f0*/  VIADD R178, R178, 0x200 ;  /* 0x00000200b2b27836 */ /* 0x000fe20000000000 */
[----:B------:R-:W1:Y:S01]  /*5900*/  LDCU.64 UR62, c[0x0][0x348] ;  /* 0x00006900ff3e77ac */ /* 0x000e620008000a00 */
[----:B------:R-:W1:Y:S01]  /*5910*/  LDC.64 R138, c[0x0][0x8a8] ;  /* 0x00022a00ff8a7b82 */ /* 0x000e620000000a00 */
[----:B------:R-:W1:Y:S01]  /*5920*/  LDCU UR43, c[0x0][0xb0c] ;  /* 0x00016180ff2b77ac */ /* 0x000e620008000800 */
[----:B------:R-:W1:Y:S01]  /*5930*/  LDCU UR39, c[0x0][0xb30] ;  /* 0x00016600ff2777ac */ /* 0x000e620008000800 */
[----:B------:R-:W1:Y:S01]  /*5940*/  LDCU.64 UR46, c[0x0][0x888] ;  /* 0x00011100ff2e77ac */ /* 0x000e620008000a00 */
[----:B------:R-:W1:Y:S01]  /*5950*/  LDCU.64 UR40, c[0x0][0xb28] ;  /* 0x00016500ff2877ac */ /* 0x000e620008000a00 */
[----:B------:R-:W1:Y:S01]  /*5960*/  LDCU.128 UR52, c[0x0][0xb10] ;  /* 0x00016200ff3477ac */ /* 0x000e620008000c00 */
[----:B------:R-:W1:Y:S01]  /*5970*/  LDCU UR56, c[0x0][0x374] ;  /* 0x00006e80ff3877ac */ /* 0x000e620008000800 */
[----:B------:R-:W-:Y:S01]  /*5980*/  UIADD3 UR61, UPT, UPT, UR44, 0x200, URZ ;  /* 0x000002002c3d7890 */ /* 0x000fe2000fffe0ff */
[----:B--2-4-:R-:W-:-:S11]  /*5990*/  IMAD.IADD R69, R0, 0x1, R69 ;  /* 0x0000000100457824 */ /* 0x014fd600078e0245 */
.L_x_127:
[C---:B------:R-:W-:Y:S02]  /*59a0*/  LEA R3, R165.reuse, UR44, 0x3 ;  /* 0x0000002ca5037c11 */ /* 0x040fe4000f8e18ff */
[----:B------:R-:W-:Y:S02]  /*59b0*/  SHF.L.U32 R0, R170, 0x1f, RZ ;  /* 0x0000001faa007819 */ /* 0x000fe400000006ff */
[----:B------:R-:W-:Y:S02]  /*59c0*/  LEA R5, R165, UR44, 0x4 ;  /* 0x0000002ca5057c11 */ /* 0x000fe4000f8e20ff */
[----:B------:R-:W2:Y:S02]  /*59d0*/  SYNCS.PHASECHK.TRANS64.TRYWAIT P0, [R3+URZ+0xb0], R0 ;  /* 0x0000b000030075a7 */ /* 0x000ea400080011ff */
[----:B-12---:R-:W-:Y:S05]  /*59e0*/  @!P0 BRA `(.L_x_101) ;  /* 0x00000044003c8947 */ /* 0x006fea0003800000 */
.L_x_174:
[----:B------:R-:W4:Y:S01]  /*59f0*/  LDS.128 R4, [R5+0x140] ;  /* 0x0001400005047984 */ /* 0x000f220000000c00 */
[----:B------:R-:W-:Y:S01]  /*5a00*/  UISETP.GE.AND UP0, UPT, UR42, 0x1, UPT ;  /* 0x000000012a00788c */ /* 0x000fe2000bf06270 */
[----:B------:R-:W-:Y:S01]  /*5a10*/  @!PT LDS RZ, [RZ] ;  /* 0x00000000fffff984 */ /* 0x000fe20000000800 */
[----:B------:R-:W-:Y:S01]  /*5a20*/  @!PT LDS RZ, [RZ] ;  /* 0x00000000fffff984 */ /* 0x000fe20000000800 */
[----:B------:R-:W-:Y:S01]  /*5a30*/  @!PT LDS RZ, [RZ] ;  /* 0x00000000fffff984 */ /* 0x000fe20000000800 */
[----:B------:R-:W-:Y:S01]  /*5a40*/  @!PT LDS RZ, [RZ] ;  /* 0x00000000fffff984 */ /* 0x000fe20000000800 */
[----:B------:R1:W-:Y:S06]  /*5a50*/  MEMBAR.ALL.CTA ;  /* 0x0000000000007992 */ /* 0x0003ec0000008000 */
[----:B-1----:R-:W1:Y:S01]  /*5a60*/  FENCE.VIEW.ASYNC.S ;  /* 0x00000000000073c6 */ /* 0x002e620000000000 */
[----:B----4-:R-:W-:Y:S11]  /*5a70*/  LOP3.LUT P0, RZ, R6, 0x1, RZ, 0xc0, !PT ;  /* 0x0000000106ff7812 */ /* 0x010ff6000780c0ff */
[----:B------:R-:W-:Y:S02]  /*5a80*/  @!UPT UIADD3 URZ, UPT, UPT, URZ, URZ, URZ ;  /* 0x000000fffffff290 */ /* 0x000fe4000fffe0ff */
[----:B-1----:R-:W-:Y:S01]  /*5a90*/  VOTEU.ANY UP1, P0 ;  /* 0x0000000000ff7886 */ /* 0x002fe20000020100 */
[----:B------:R-:W-:Y:S01]  /*5aa0*/  PLOP3.LUT P0, PT, PT, PT, UP1, 0x80, 0x8 ;  /* 0x000000000008781c */ /* 0x000fe20003f0f018 */
[----:B------:R-:W-:Y:S11]  /*5ab0*/  UP2UR UR45, UPR, URZ, 0x2 ;  /* 0x00000002ff2d7883 */ /* 0x000ff60008000000 */
[----:B------:R-:W-:Y:S01]  /*5ac0*/  @!UPT UIADD3 URZ, UPT, UPT, URZ, URZ, URZ ;  /* 0x000000fffffff290 */ /* 0x000fe2000fffe0ff */
[----:B--2---:R-:W-:Y:S02]  /*5ad0*/  @P0 SHF.R.U32.HI R0, RZ, 0x10, R5 ;  /* 0x00000010ff000819 */ /* 0x004fe40000011605 */
        /* <DEDUP_REMOVED lines=12> */
[----:B------:R-:W2:Y:S01]  /*5ba0*/  LDCU UR12, c[0x0][0xb20] ;  /* 0x00016400ff0c77ac */ /* 0x000ea20008000800 */
[----:B------:R-:W-:Y:S02]  /*5bb0*/  UIMAD.WIDE.U32 UR4, UR56, UR55, URZ ;  /* 0x00000037380472a5 */ /* 0x000fe4000f8e00ff */
[----:B------:R-:W-:Y:S02]  /*5bc0*/  UIMAD.WIDE.U32 UR6, UR57, UR52, URZ ;  /* 0x00000034390672a5 */ /* 0x000fe4000f8e00ff */
[----:B------:R-:W-:Y:S02]  /*5bd0*/  UISETP.NE.AND UP0, UPT, UR54, 0x1, UPT ;  /* 0x000000013600788c */ /* 0x000fe4000bf05270 */
[----:B------:R-:W-:Y:S02]  /*5be0*/  UIMAD.WIDE.U32 UR8, UR37, UR55, URZ ;  /* 0x00000037250872a5 */ /* 0x000fe4000f8e00ff */
[----:B------:R-:W-:Y:S02]  /*5bf0*/  UIMAD.WIDE.U32 UR10, UR38, UR52, URZ ;  /* 0x00000034260a72a5 */ /* 0x000fe4000f8e00ff */
[----:B------:R-:W-:Y:S02]  /*5c00*/  UISETP.NE.AND UP1, UPT, UR43, 0x1, UPT ;  /* 0x000000012b00788c */ /* 0x000fe4000bf25270 */
[----:B------:R-:W-:Y:S01]  /*5c10*/  UISETP.NE.AND UP2, UPT, UR42, 0x1, UPT ;  /* 0x000000012a00788c */ /* 0x000fe2000bf45270 */
[----:B------:R-:W-:Y:S02]  /*5c20*/  UMOV UR4, UR5 ;  /* 0x0000000500047c82 */ /* 0x000fe40008000000 */
[----:B--2---:R-:W-:Y:S03]  /*5c30*/  USHF.R.U32.HI UR5, URZ, UR12, UR4 ;  /* 0x0000000cff057299 */ /* 0x004fe60008011604 */
[----:B------:R-:W-:Y:S02]  /*5c40*/  UMOV UR4, UR7 ;  /* 0x0000000700047c82 */ /* 0x000fe40008000000 */
[----:B------:R-:W-:Y:S02]  /*5c50*/  USHF.R.U32.HI UR7, URZ, UR53, UR4 ;  /* 0x00000035ff077299 */ /* 0x000fe40008011604 */
[----:B------:R-:W-:Y:S02]  /*5c60*/  USEL UR4, UR56, UR5, !UP0 ;  /* 0x0000000538047287 */ /* 0x000fe4000c000000 */
[----:B------:R-:W-:Y:S01]  /*5c70*/  USEL UR7, UR57, UR7, !UP1 ;  /* 0x0000000739077287 */ /* 0x000fe2000c800000 */
[----:B------:R-:W-:Y:S01]  /*5c80*/  UMOV UR5, UR9 ;  /* 0x0000000900057c82 */ /* 0x000fe20008000000 */
[----:B------:R-:W-:Y:S02]  /*5c90*/  UIMAD.WIDE.U32 UR8, UR4, UR40, URZ ;  /* 0x00000028040872a5 */ /* 0x000fe4000f8e00ff */
[----:B------:R-:W-:Y:S03]  /*5ca0*/  USHF.R.U32.HI UR6, URZ, UR12, UR5 ;  /* 0x0000000cff067299 */ /* 0x000fe60008011605 */
[----:B------:R-:W-:Y:S01]  /*5cb0*/  UMOV UR5, UR11 ;  /* 0x0000000b00057c82 */ /* 0x000fe20008000000 */
[----:B------:R-:W-:Y:S02]  /*5cc0*/  UIMAD.WIDE.U32 UR10, UR7, UR40, URZ ;  /* 0x00000028070a72a5 */ /* 0x000fe4000f8e00ff */
[----:B------:R-:W-:Y:S02]  /*5cd0*/  USHF.R.U32.HI UR12, URZ, UR53, UR5 ;  /* 0x00000035ff0c7299 */ /* 0x000fe40008011605 */
[----:B------:R-:W-:Y:S01]  /*5ce0*/  USEL UR6, UR37, UR6, !UP0 ;  /* 0x0000000625067287 */ /* 0x000fe2000c000000 */
[----:B------:R-:W-:Y:S02]  /*5cf0*/  UMOV UR5, UR9 ;  /* 0x0000000900057c82 */ /* 0x000fe40008000000 */
[----:B------:R-:W-:Y:S01]  /*5d00*/  UMOV UR10, UR11 ;  /* 0x0000000b000a7c82 */ /* 0x000fe20008000000 */
[----:B------:R-:W-:Y:S02]  /*5d10*/  @UP2 USHF.R.U32.HI UR4, URZ, UR41, UR5 ;  /* 0x00000029ff042299 */ /* 0x000fe40008011605 */
[----:B------:R-:W-:Y:S02]  /*5d20*/  @UP2 USHF.R.U32.HI UR7, URZ, UR41, UR10 ;  /* 0x00000029ff072299 */ /* 0x000fe4000801160a */
[----:B------:R-:W-:Y:S02]  /*5d30*/  UIMAD UR4, UR42, UR4, URZ ;  /* 0x000000042a0472a4 */ /* 0x000fe4000f8e02ff */
[----:B------:R-:W-:Y:S02]  /*5d40*/  UIMAD.WIDE.U32 UR10, UR6, UR40, URZ ;  /* 0x00000028060a72a5 */ /* 0x000fe4000f8e00ff */
[----:B------:R-:W-:Y:S02]  /*5d50*/  USEL UR5, UR38, UR12, !UP1 ;  /* 0x0000000c26057287 */ /* 0x000fe4000c800000 */
[----:B------:R-:W-:Y:S02]  /*5d60*/  UIMAD UR8, UR42, UR7, URZ ;  /* 0x000000072a0872a4 */ /* 0x000fe4000f8e02ff */
[----:B------:R-:W-:Y:S03]  /*5d70*/  UISETP.GE.AND UP0, UPT, UR6, UR4, UPT ;  /* 0x000000040600728c */ /* 0x000fe6000bf06270 */
[----:B------:R-:W-:Y:S01]  /*5d80*/  UMOV UR4, UR11 ;  /* 0x0000000b00047c82 */ /* 0x000fe20008000000 */
[----:B------:R-:W-:Y:S02]  /*5d90*/  UISETP.GE.OR UP0, UPT, UR5, UR8, UP0 ;  /* 0x000000080500728c */ /* 0x000fe40008706670 */
[----:B------:R-:W-:Y:S02]  /*5da0*/  USHF.R.U32.HI UR4, URZ, UR41, UR4 ;  /* 0x00000029ff047299 */ /* 0x000fe40008011604 */
[----:B------:R-:W-:Y:S02]  /*5db0*/  UIMAD.WIDE.U32 UR8, UR5, UR40, URZ ;  /* 0x00000028050872a5 */ /* 0x000fe4000f8e00ff */
[----:B------:R-:W-:Y:S02]  /*5dc0*/  USEL UR11, UR6, UR4, !UP2 ;  /* 0x00000004060b7287 */ /* 0x000fe4000d000000 */
[----:B------:R-:W-:Y:S02]  /*5dd0*/  UIADD3 UR8, UPT, UPT, -UR5, URZ, URZ ;  /* 0x000000ff05087290 */ /* 0x000fe4000fffe1ff */
[----:B------:R-:W-:Y:S01]  /*5de0*/  UIADD3 UR10, UPT, UPT, -UR11, URZ, URZ ;  /* 0x000000ff0b0a7290 */ /* 0x000fe2000fffe1ff */
[----:B------:R-:W-:Y:S01]  /*5df0*/  @!UP0 UMOV UR4, UR9 ;  /* 0x0000000900048c82 */ /* 0x000fe20008000000 */
[----:B------:R-:W-:Y:S02]  /*5e00*/  UIADD3 UR9, UPT, UPT, -UR6, URZ, URZ ;  /* 0x000000ff06097290 */ /* 0x000fe4000fffe1ff */
[----:B------:R-:W-:Y:S02]  /*5e10*/  @!UP0 USHF.R.U32.HI UR4, URZ, UR41, UR4 ;  /* 0x00000029ff048299 */ /* 0x000fe40008011604 */
[----:B------:R-:W-:Y:S02]  /*5e20*/  UIMAD UR10, UR42, UR10, UR6 ;  /* 0x0000000a2a0a72a4 */ /* 0x000fe4000f8e0206 */
[----:B------:R-:W-:Y:S04]  /*5e30*/  @!UP0 USEL UR4, UR5, UR4, !UP2 ;  /* 0x0000000405048287 */ /* 0x000fe8000d000000 */
[----:B------:R-:W-:Y:S02]  /*5e40*/  @!UP0 UIMAD UR10, UR7, UR10, UR4 ;  /* 0x0000000a070a82a4 */ /* 0x000fe4000f8e0204 */
[----:B------:R-:W-:Y:S02]  /*5e50*/  @!UP0 UIADD3 UR11, UPT, UPT, UR11, -UR4, URZ ;  /* 0x800000040b0b8290 */ /* 0x000fe4000fffe0ff */
[----:B------:R-:W-:Y:S02]  /*5e60*/  UIMAD UR7, UR43, UR8, UR38 ;  /* 0x000000082b0772a4 */ /* 0x000fe4000f8e0226 */
[----:B------:R-:W-:Y:S02]  /*5e70*/  @!UP0 UIMAD UR6, UR11, UR42, UR5 ;  /* 0x0000002a0b0682a4 */ /* 0x000fe4000f8e0205 */
[----:B------:R-:W-:Y:S01]  /*5e80*/  UIMAD UR4, UR54, UR9, UR37 ;  /* 0x00000009360472a4 */ /* 0x000fe2000f8e0225 */
[----:B------:R-:W-:Y:S02]  /*5e90*/  @!UP0 UMOV UR5, UR10 ;  /* 0x0000000a00058c82 */ /* 0x000fe40008000000 */
[----:B------:R-:W-:Y:S02]  /*5ea0*/  UIMAD UR38, UR5, UR43, UR7 ;  /* 0x0000002b052672a4 */ /* 0x000fe4000f8e0207 */
[----:B------:R-:W-:Y:S11]  /*5eb0*/  UIMAD UR37, UR6, UR54, UR4 ;  /* 0x00000036062572a4 */ /* 0x000ff6000f8e0204 */
[----:B------:R-:W-:Y:S01]  /*5ec0*/  @!UPT UIADD3 URZ, UPT, UPT, URZ, URZ, URZ ;  /* 0x000000fffffff290 */ /* 0x000fe2000fffe0ff */
.L_x_102:
[----:B------:R-:W-:Y:S01]  /*5ed0*/  UISETP.NE.AND UP0, UPT, UR39, 0x1, UPT ;  /* 0x000000012700788c */ /* 0x000fe2000bf05270 */
[----:B------:R-:W-:Y:S01]  /*5ee0*/  IADD3 R165, PT, PT, R165, 0x1, RZ ;  /* 0x00000001a5a57810 */ /* 0x000fe20007ffe0ff */
[----:B------:R-:W-:Y:S02]  /*5ef0*/  USHF.L.U32 UR50, UR16, 0x7, URZ ;  /* 0x0000000710327899 */ /* 0x000fe400080006ff */
[----:B------:R-:W-:Y:S07]  /*5f00*/  USHF.L.U32 UR49, UR20, 0x7, URZ ;  /* 0x0000000714317899 */ /* 0x000fee00080006ff */
[----:B------:R-:W2:Y:S01]  /*5f10*/  @!UP0 LDCU.128 UR12, c[0x0][0xb10] ;  /* 0x00016200ff0c87ac */ /* 0x000ea20008000c00 */
[----:B------:R-:W4:Y:S01]  /*5f20*/  @!UP0 LDCU UR5, c[0x0][0xb0c] ;  /* 0x00016180ff0587ac */ /* 0x000f220008000800 */
[----:B------:R-:W3:Y:S01]  /*5f30*/  @!UP0 LDCU UR10, c[0x0][0xb20] ;  /* 0x00016400ff0a87ac */ /* 0x000ee20008000800 */
[----:B--2---:R-:W-:Y:S02]  /*5f40*/  UIMAD.WIDE.U32 UR8, UR38, UR12, URZ ;  /* 0x0000000c260872a5 */ /* 0x004fe4000f8e00ff */
[----:B------:R-:W-:Y:S02]  /*5f50*/  UIMAD.WIDE.U32 UR6, UR37, UR15, URZ ;  /* 0x0000000f250672a5 */ /* 0x000fe4000f8e00ff */
[----:B------:R-:W-:Y:S03]  /*5f60*/  @!UP0 UISETP.NE.AND UP1, UPT, UR14, 0x1, UPT ;  /* 0x000000010e00888c */ /* 0x000fe6000bf25270 */
[----:B------:R-:W-:Y:S01]  /*5f70*/  @!UP0 UMOV UR4, UR9 ;  /* 0x0000000900048c82 */ /* 0x000fe20008000000 */
[----:B----4-:R-:W-:Y:S02]  /*5f80*/  @!UP0 UISETP.NE.AND UP2, UPT, UR5, 0x1, UPT ;  /* 0x000000010500888c */ /* 0x010fe4000bf45270 */
[----:B------:R-:W-:Y:S01]  /*5f90*/  @!UP0 USHF.R.U32.HI UR4, URZ, UR13, UR4 ;  /* 0x0000000dff048299 */ /* 0x000fe20008011604 */
[----:B------:R-:W-:Y:S02]  /*5fa0*/  @!UP0 UMOV UR6, UR7 ;  /* 0x0000000700068c82 */ /* 0x000fe40008000000 */
[----:B---3--:R-:W-:Y:S02]  /*5fb0*/  @!UP0 USHF.R.U32.HI UR6, URZ, UR10, UR6 ;  /* 0x0000000aff068299 */ /* 0x008fe40008011606 */
[----:B------:R-:W-:Y:S02]  /*5fc0*/  @!UP0 USEL UR7, UR38, UR4, !UP2 ;  /* 0x0000000426078287 */ /* 0x000fe4000d000000 */
[----:B------:R-:W-:Y:S04]  /*5fd0*/  @!UP0 USEL UR6, UR37, UR6, !UP1 ;  /* 0x0000000625068287 */ /* 0x000fe8000c800000 */
[----:B------:R-:W-:Y:S02]  /*5fe0*/  @!UP0 UIADD3 UR4, UPT, UPT, -UR7, UR6, URZ ;  /* 0x0000000607048290 */ /* 0x000fe4000fffe1ff */
[----:B------:R-:W-:Y:S02]  /*5ff0*/  @!UP0 UIADD3 UR6, UPT, UPT, UR7, -UR6, URZ ;  /* 0x8000000607068290 */ /* 0x000fe4000fffe0ff */
[----:B------:R-:W-:Y:S02]  /*6000*/  @!UP0 UIMAD UR38, UR4, UR5, UR38 ;  /* 0x00000005042682a4 */ /* 0x000fe4000f8e0226 */
[----:B------:R-:W-:Y:S02]  /*6010*/  @!UP0 UIMAD UR37, UR6, UR14, UR37 ;  /* 0x0000000e062582a4 */ /* 0x000fe4000f8e0225 */
[----:B------:R-:W-:Y:S09]  /*6020*/  ULOP3.LUT UP0, URZ, UR61, 0x1b0, URZ, 0xc0, !UPT ;  /* 0x000001b03dff7892 */ /* 0x000ff2000f80c0ff */
[----:B------:R-:W-:Y:S05]  /*6030*/  BRA.U !UP0, `(.L_x_103) ;  /* 0x0000000108407547 */ /* 0x000fea000b800000 */
[----:B------:R-:W2:Y:S01]  /*6040*/  LDCU.64 UR8, c[0x4][0x80] ;  /* 0x01001000ff0877ac */ /* 0x000ea20008000a00 */
[----:B------:R-:W-:Y:S01]  /*6050*/  MOV R3, 0x0 ;  /* 0x0000000000037802 */ /* 0x000fe20000000f00 */
[----:B------:R-:W-:Y:S02]  /*6060*/  HFMA2 R12, -RZ, RZ, 0, 5.9604644775390625e-08 ;  /* 0x00000001ff0c7431 */ /* 0x000fe400000001ff */
[----:B------:R-:W-:Y:S02]  /*6070*/  IMAD.MOV.U32 R8, RZ, RZ, 0x70 ;  /* 0x00000070ff087424 */ /* 0x000fe400078e00ff */
[----:B------:R-:W-:Y:S01]  /*6080*/  IMAD.MOV.U32 R13, RZ, RZ, RZ ;  /* 0x000000ffff0d7224 */ /* 0x000fe200078e00ff */
[----:B------:R-:W3:Y:S01]  /*6090*/  LDCU.64 UR6, c[0x4][0x88] ;  /* 0x01001100ff0677ac */ /* 0x000ee20008000a00 */
[----:B------:R-:W4:Y:S01]  /*60a0*/  LDC.64 R2, c[0x4][R3] ;  /* 0x0100000003027b82 */ /* 0x000f220000000a00 */
[----:B------:R-:W1:Y:S01]  /*60b0*/  LDCU.64 UR4, c[0x4][0x8] ;  /* 0x01000100ff0477ac */ /* 0x000e620008000a00 */
[----:B--2---:R-:W-:Y:S01]  /*60c0*/  MOV R5, UR9 ;  /* 0x0000000900057c02 */ /* 0x004fe20008000f00 */
[----:B------:R-:W-:Y:S01]  /*60d0*/  IMAD.U32 R4, RZ, RZ, UR8 ;  /* 0x00000008ff047e24 */ /* 0x000fe2000f8e00ff */
[----:B---3--:R-:W-:Y:S01]  /*60e0*/  MOV R7, UR7 ;  /* 0x0000000700077c02 */ /* 0x008fe20008000f00 */
[----:B------:R-:W-:Y:S01]  /*60f0*/  IMAD.U32 R6, RZ, RZ, UR6 ;  /* 0x00000006ff067e24 */ /* 0x000fe2000f8e00ff */
[----:B-1----:R-:W-:Y:S01]  /*6100*/  MOV R11, UR5 ;  /* 0x00000005000b7c02 */ /* 0x002fe20008000f00 */
[----:B------:R-:W-:Y:S02]  /*6110*/  IMAD.U32 R10, RZ, RZ, UR4 ;  /* 0x00000004ff0a7e24 */ /* 0x000fe4000f8e00ff */
[----:B------:R-:W-:Y:S07]  /*6120*/  LEPC R20, `(.L_x_103) ;  /* 0x000000001014794e */ /* 0x000fee0000000000 */
[----:B----45:R-:W-:Y:S05]  /*6130*/  CALL.ABS.NOINC R2 ;  /* 0x0000000002007343 */ /* 0x030fea0003c00000 */
.L_x_103:
[----:B------:R-:W-:Y:S01]  /*6140*/  LOP3.LUT P0, RZ, R180, 0x1b0, RZ, 0xc0, !PT ;  /* 0x000001b0b4ff7812 */ /* 0x000fe2000780c0ff */
[----:B------:R-:W-:Y:S11]  /*6150*/  BSSY.RECONVERGENT B6, `(.L_x_104) ;  /* 0x0000013000067945 */ /* 0x000ff60003800200 */
[----:B------:R-:W-:Y:S01]  /*6160*/  @!UPT UIADD3 URZ, UPT, UPT, URZ, URZ, URZ ;  /* 0x000000fffffff290 */ /* 0x000fe2000fffe0ff */
[----:B------:R-:W-:Y:S05]  /*6170*/  @!P0 BRA `(.L_x_105) ;  /* 0x0000000000408947 */ /* 0x000fea0003800000 */
        /* <DEDUP_REMOVED lines=16> */
.L_x_105:
[----:B------:R-:W-:Y:S05]  /*6280*/  BSYNC.RECONVERGENT B6 ;  /* 0x0000000000067941 */ /* 0x000fea0003800200 */
.L_x_104:
[----:B------:R-:W-:Y:S02]  /*6290*/  ISETP.NE.U32.AND P0, PT, RZ, UR46, PT ;  /* 0x0000002eff007c0c */ /* 0x000fe4000bf05070 */
[C---:B------:R-:W-:Y:S02]  /*62a0*/  ISETP.NE.U32.AND P4, PT, R160.reuse, RZ, PT ;  /* 0x000000ffa000720c */ /* 0x040fe40003f85070 */
[----:B------:R-:W-:Y:S02]  /*62b0*/  ISETP.NE.U32.AND P1, PT, R160, RZ, PT ;  /* 0x000000ffa000720c */ /* 0x000fe40003f25070 */
[----:B------:R-:W-:Y:S02]  /*62c0*/  ISETP.NE.AND.EX P0, PT, RZ, UR47, PT, P0 ;  /* 0x0000002fff007c0c */ /* 0x000fe4000bf05300 */
[C---:B------:R-:W-:Y:S02]  /*62d0*/  ISETP.NE.AND.EX P4, PT, R161.reuse, RZ, PT, P4 ;  /* 0x000000ffa100720c */ /* 0x040fe40003f85340 */
[----:B------:R-:W-:Y:S02]  /*62e0*/  ISETP.NE.AND.EX P1, PT, R161, RZ, P0, P1 ;  /* 0x000000ffa100720c */ /* 0x000fe40000725310 */
[----:B------:R-:W-:Y:S02]  /*62f0*/  ISETP.NE.U32.AND P5, PT, R156, RZ, PT ;  /* 0x000000ff9c00720c */ /* 0x000fe40003fa5070 */
[----:B------:R-:W-:Y:S02]  /*6300*/  ISETP.NE.U32.AND P2, PT, RZ, UR46, PT ;  /* 0x0000002eff007c0c */ /* 0x000fe4000bf45070 */
[----:B------:R-:W-:Y:S02]  /*6310*/  PLOP3.LUT P0, PT, PT, PT, PT, 0x8, 0x80 ;  /* 0x000000000080781c */ /* 0x000fe40003f0e170 */
[----:B------:R-:W-:Y:S02]  /*6320*/  ISETP.NE.AND.EX P5, PT, R157, RZ, PT, P5 ;  /* 0x000000ff9d00720c */ /* 0x000fe40003fa5350 */
[----:B------:R-:W-:Y:S03]  /*6330*/  ISETP.NE.AND.EX P2, PT, RZ, UR47, PT, P2 ;  /* 0x0000002fff007c0c */ /* 0x000fe6000bf45320 */
[----:B------:R-:W-:Y:S01]  /*6340*/  @!P1 PLOP3.LUT P0, PT, P4, PT, PT, 0x80, 0x8 ;  /* 0x000000000008981c */ /* 0x000fe2000270f070 */
[----:B------:R-:W-:Y:S01]  /*6350*/  @!UPT UIADD3 URZ, UPT, UPT, URZ, URZ, URZ ;  /* 0x000000fffffff290 */ /* 0x000fe2000fffe0ff */
[----:B------:R-:W-:Y:S11]  /*6360*/  @!P4 BRA `(.L_x_106) ;  /* 0x000000000030c947 */ /* 0x000ff60003800000 */
[----:B------:R-:W-:Y:S01]  /*6370*/  ISETP.NE.U32.AND P3, PT, R158, RZ, PT ;  /* 0x000000ff9e00720c */ /* 0x000fe20003f65070 */
[----:B------:R-:W2:Y:S01]  /*6380*/  LDCU.64 UR4, c[0x0][0x358] ;  /* 0x00006b00ff0477ac */ /* 0x000ea20008000a00 */
[----:B------:R-:W-:Y:S02]  /*6390*/  IMAD.MOV.U32 R162, RZ, RZ, 0x1 ;  /* 0x00000001ffa27424 */ /* 0x000fe400078e00ff */
[----:B------:R-:W-:Y:S11]  /*63a0*/  ISETP.NE.AND.EX P3, PT, R159, RZ, PT, P3 ;  /* 0x000000ff9f00720c */ /* 0x000ff60003f65330 */
[----:B------:R-:W-:Y:S02]  /*63b0*/  @!UPT UIADD3 URZ, UPT, UPT, URZ, URZ, URZ ;  /* 0x000000fffffff290 */ /* 0x000fe4000fffe0ff */
[----:B------:R-:W3:Y:S01]  /*63c0*/  @P3 LDC.64 R2, c[0x0][0x888] ;  /* 0x00022200ff023b82 */ /* 0x000ee20000000a00 */
[----:B-1----:R-:W-:Y:S04]  /*63d0*/  @P3 IMAD R0, R160, UR36, RZ ;  /* 0x00000024a0003c24 */ /* 0x002fe8000f8e02ff */
[----:B---3--:R-:W-:Y:S04]  /*63e0*/  @P3 IMAD.WIDE R2, R0, 0x4, R2 ;  /* 0x0000000400023825 */ /* 0x008fe800078e0202 */
[----:B------:R-:W-:Y:S01]  /*63f0*/  HFMA2 R0, -RZ, RZ, 0, 5.9604644775390625e-08 ;  /* 0x00000001ff007431 */ /* 0x000fe200000001ff */
[----:B--2--5:R2:W5:Y:S04]  /*6400*/  @P3 LDG.E R73, desc[UR4][R2.64] ;  /* 0x0000000402493981 */ /* 0x024568000c1e1900 */
[----:B------:R-:W-:Y:S01]  /*6410*/  @!P3 PRMT R162, R0, 0x7610, R162 ;  /* 0x0000761000a2b816 */ /* 0x000fe200000000a2 */
[----:B--2---:R-:W3:Y:S06]  /*6420*/  @!P3 LDC R73, c[0x0][0x880] ;  /* 0x00022000ff49bb82 */ /* 0x004eec0000000800 */
.L_x_106:
[----:B------:R-:W-:Y:S05]  /*6430*/  @!P5 BRA `(.L_x_107) ;  /* 0x000000000024d947 */ /* 0x000fea0003800000 */
[----:B------:R-:W-:Y:S01]  /*6440*/  ISETP.NE.U32.AND P3, PT, R138, RZ, PT ;  /* 0x000000ff8a00720c */ /* 0x000fe20003f65070 */
[----:B------:R-:W2:Y:S03]  /*6450*/  LDCU.64 UR4, c[0x0][0x358] ;  /* 0x00006b00ff0477ac */ /* 0x000ea60008000a00 */
[----:B------:R-:W-:Y:S11]  /*6460*/  ISETP.NE.AND.EX P3, PT, R139, RZ, PT, P3 ;  /* 0x000000ff8b00720c */ /* 0x000ff60003f65330 */
[----:B------:R-:W-:Y:S02]  /*6470*/  @!UPT UIADD3 URZ, UPT, UPT, URZ, URZ, URZ ;  /* 0x000000fffffff290 */ /* 0x000fe4000fffe0ff */
[----:B------:R-:W4:Y:S01]  /*6480*/  @P3 LDC.64 R2, c[0x0][0x8a8] ;  /* 0x00022a00ff023b82 */ /* 0x000f220000000a00 */
[----:B-1----:R-:W-:Y:S04]  /*6490*/  @P3 IMAD R0, R156, UR36, RZ ;  /* 0x000000249c003c24 */ /* 0x002fe8000f8e02ff */
[----:B----4-:R-:W-:Y:S05]  /*64a0*/  @P3 IMAD.WIDE R2, R0, 0x4, R2 ;  /* 0x0000000400023825 */ /* 0x010fea00078e0202 */
[----:B--2--5:R2:W5:Y:S02]  /*64b0*/  @P3 LDG.E R70, desc[UR4][R2.64] ;  /* 0x0000000402463981 */ /* 0x024564000c1e1900 */
[----:B--2---:R-:W4:Y:S02]  /*64c0*/  @!P3 LDC R70, c[0x0][0x8a0] ;  /* 0x00022800ff46bb82 */ /* 0x004f240000000800 */
.L_x_107:
[----:B---3-5:R-:W-:Y:S01]  /*64d0*/  FSETP.NEU.AND P3, PT, R73, RZ, PT ;  /* 0x000000ff4900720b */ /* 0x028fe20003f6d000 */
[----:B------:R-:W-:Y:S01]  /*64e0*/  BSSY B1, `(.L_x_108) ;  /* 0x0000046000017945 */ /* 0x000fe20003800000 */
[----:B------:R-:W-:Y:S01]  /*64f0*/  SEL R7, RZ, 0xffffffff, P2 ;  /* 0xffffffffff077807 */ /* 0x000fe20001000000 */
[----:B------:R-:W-:Y:S01]  /*6500*/  IMAD.MOV.U32 R193, RZ, RZ, 0x1 ;  /* 0x00000001ffc17424 */ /* 0x000fe200078e00ff */
[----:B-1----:R-:W-:Y:S01]  /*6510*/  @!P1 SEL R0, RZ, 0xffffffff, P3 ;  /* 0xffffffffff009807 */ /* 0x002fe20001800000 */
[----:B------:R-:W-:Y:S01]  /*6520*/  IMAD R71, R68, 0x80, R69 ;  /* 0x0000008044477824 */ /* 0x000fe200078e0245 */
[----:B------:R-:W-:Y:S02]  /*6530*/  LOP3.LUT P2, RZ, R162, 0xff, RZ, 0xc0, !PT ;  /* 0x000000ffa2ff7812 */ /* 0x000fe4000784c0ff */
[----:B------:R-:W-:Y:S02]  /*6540*/  CS2R R154, SRZ ;  /* 0x00000000009a7805 */ /* 0x000fe4000001ff00 */
[----:B------:R-:W-:Y:S02]  /*6550*/  LEA R3, R169, UR44, 0x3 ;  /* 0x0000002ca9037c11 */ /* 0x000fe4000f8e18ff */
[----:B------:R-:W-:Y:S02]  /*6560*/  CS2R R152, SRZ ;  /* 0x0000000000987805 */ /* 0x000fe4000001ff00 */
[----:B------:R-:W-:Y:S02]  /*6570*/  @P0 SEL R0, R7, R0, !P2 ;  /* 0x0000000007000207 */ /* 0x000fe40005000000 */
[----:B------:R-:W-:Y:S02]  /*6580*/  CS2R R150, SRZ ;  /* 0x0000000000967805 */ /* 0x000fe4000001ff00 */
[----:B------:R-:W-:Y:S02]  /*6590*/  LEA R164, R68, UR44, 0x3 ;  /* 0x0000002c44a47c11 */ /* 0x000fe4000f8e18ff */
[----:B------:R-:W-:Y:S02]  /*65a0*/  CS2R R148, SRZ ;  /* 0x0000000000947805 */ /* 0x000fe4000001ff00 */
[----:B------:R-:W-:Y:S02]  /*65b0*/  @!P1 LOP3.LUT R0, R0, 0x1, RZ, 0xc0, !PT ;  /* 0x0000000100009812 */ /* 0x000fe400078ec0ff */
[----:B------:R-:W-:Y:S02]  /*65c0*/  CS2R R146, SRZ ;  /* 0x0000000000927805 */ /* 0x000fe4000001ff00 */
[----:B------:R-:W-:Y:S02]  /*65d0*/  SHF.L.U32 R5, R171, 0x1f, RZ ;  /* 0x0000001fab057819 */ /* 0x000fe400000006ff */
[----:B------:R-:W-:Y:S02]  /*65e0*/  CS2R R144, SRZ ;  /* 0x0000000000907805 */ /* 0x000fe4000001ff00 */
[----:B------:R-:W-:Y:S02]  /*65f0*/  ISETP.NE.U32.OR P6, PT, R0, 0x1, P1 ;  /* 0x000000010000780c */ /* 0x000fe40000fc5470 */
[----:B------:R-:W-:Y:S02]  /*6600*/  CS2R R142, SRZ ;  /* 0x00000000008e7805 */ /* 0x000fe4000001ff00 */
[----:B------:R-:W-:Y:S02]  /*6610*/  SEL R0, RZ, 0xffffffff, P3 ;  /* 0xffffffffff007807 */ /* 0x000fe40001800000 */
[----:B------:R-:W-:Y:S02]  /*6620*/  CS2R R140, SRZ ;  /* 0x00000000008c7805 */ /* 0x000fe4000001ff00 */
[----:B------:R-:W-:Y:S02]  /*6630*/  P2R R172, PR, RZ, 0x40 ;  /* 0x00000040ffac7803 */ /* 0x000fe40000000000 */
[----:B------:R-:W-:Y:S04]  /*6640*/  @P4 SEL R0, R7, R0, !P2 ;  /* 0x0000000007004207 */ /* 0x000fe80005000000 */
[----:B------:R-:W-:Y:S02]  /*6650*/  LOP3.LUT R0, R0, 0x1, RZ, 0xc0, !PT ;  /* 0x0000000100007812 */ /* 0x000fe400078ec0ff */
[----:B------:R-:W-:Y:S02]  /*6660*/  @P6 SHF.L.U32 R2, R168, 0x1f, RZ ;  /* 0x0000001fa8026819 */ /* 0x000fe400000006ff */
[----:B------:R-:W-:Y:S02]  /*6670*/  ISETP.NE.U32.AND P5, PT, R0, 0x1, PT ;  /* 0x000000010000780c */ /* 0x000fe40003fa5070 */
[----:B------:R-:W1:Y:S02]  /*6680*/  @P6 SYNCS.PHASECHK.TRANS64.TRYWAIT P1, [R3+URZ+0x80], R2 ;  /* 0x00008002030065a7 */ /* 0x000e6400080211ff */
[----:B------:R-:W-:Y:S01]  /*6690*/  P2R R194, PR, RZ, 0x20 ;  /* 0x00000020ffc27803 */ /* 0x000fe20000000000 */
[----:B------:R2:W3:Y:S01]  /*66a0*/  SYNCS.PHASECHK.TRANS64.TRYWAIT P0, [R164+URZ+0xd0], R5 ;  /* 0x0000d005a40075a7 */ /* 0x0004e200080011ff */
[----:B-1----:R-:W-:Y:S01]  /*66b0*/  @P6 SEL R193, RZ, 0x1, !P1 ;  /* 0x00000001ffc16807 */ /* 0x002fe20004800000 */
[----:B--2---:R-:W-:Y:S06]  /*66c0*/  @!P6 BRA `(.L_x_109) ;  /* 0x00000000009ce947 */ /* 0x004fec0003800000 */
[----:B------:R-:W-:Y:S01]  /*66d0*/  @P5 IMAD R8, R169, 0x2000, R178 ;  /* 0x00002000a9085824 */ /* 0x000fe200078e02b2 */
[----:B------:R-:W1:Y:S01]  /*66e0*/  S2R R0, SR_CgaCtaId ;  /* 0x0000000000007919 */ /* 0x000e620000008800 */
[----:B------:R-:W-:Y:S01]  /*66f0*/  ISETP.NE.AND P1, PT, R193, RZ, PT ;  /* 0x000000ffc100720c */ /* 0x000fe20003f25270 */
[----:B------:R-:W-:Y:S01]  /*6700*/  BSSY B0, `(.L_x_110) ;  /* 0x0000010000007945 */ /* 0x000fe20003800000 */
[--C-:B------:R-:W-:Y:S01]  /*6710*/  @P5 IMAD R7, R179, -0x10, R8.reuse ;  /* 0xfffffff0b3075824 */ /* 0x100fe200078e0208 */
[----:B------:R-:W-:Y:S01]  /*6720*/  CS2R R142, SRZ ;  /* 0x00000000008e7805 */ /* 0x000fe2000001ff00 */
[----:B------:R-:W-:Y:S01]  /*6730*/  @P5 IMAD R6, R177, -0x10, R8 ;  /* 0xfffffff0b1065824 */ /* 0x000fe200078e0208 */
[----:B------:R-:W-:Y:S01]  /*6740*/  CS2R R140, SRZ ;  /* 0x00000000008c7805 */ /* 0x000fe2000001ff00 */
[----:B------:R-:W-:Y:S01]  /*6750*/  @P5 IMAD R4, R176, 0x10, R7 ;  /* 0x00000010b0045824 */ /* 0x000fe200078e0207 */
[----:B------:R-:W-:Y:S02]  /*6760*/  CS2R R150, SRZ ;  /* 0x0000000000967805 */ /* 0x000fe4000001ff00 */
[----:B------:R-:W-:Y:S02]  /*6770*/  CS2R R148, SRZ ;  /* 0x0000000000947805 */ /* 0x000fe4000001ff00 */
[----:B------:R-:W-:Y:S02]  /*6780*/  CS2R R146, SRZ ;  /* 0x0000000000927805 */ /* 0x000fe4000001ff00 */
[----:B------:R-:W-:Y:S02]  /*6790*/  CS2R R144, SRZ ;  /* 0x0000000000907805 */ /* 0x000fe4000001ff00 */
[----:B------:R-:W-:Y:S02]  /*67a0*/  CS2R R154, SRZ ;  /* 0x00000000009a7805 */ /* 0x000fe4000001ff00 */
[----:B------:R-:W-:Y:S01]  /*67b0*/  CS2R R152, SRZ ;  /* 0x0000000000987805 */ /* 0x000fe2000001ff00 */
[----:B------:R-:W-:Y:S06]  /*67c0*/  @P1 BRA `(.L_x_111) ;  /* 0x00000000000c1947 */ /* 0x000fec0003800000 */
[----:B------:R-:W-:Y:S04]  /*67d0*/  SHF.L.U32 R2, R168, 0x1f, RZ ;  /* 0x0000001fa8027819 */ /* 0x000fe800000006ff */
[----:B------:R-:W2:Y:S02]  /*67e0*/  SYNCS.PHASECHK.TRANS64.TRYWAIT P1, [R3+URZ+0x80], R2 ;  /* 0x00008002030075a7 */ /* 0x000ea400080211ff */
[----:B--2---:R-:W-:Y:S05]  /*67f0*/  @!P1 BRA `(.L_x_112) ;  /* 0x0000003400cc9947 */ /* 0x004fea0003800000 */
.L_x_111:
[----:B------:R-:W-:Y:S05]  /*6800*/  BSYNC B0 ;  /* 0x0000000000007941 */ /* 0x000fea0003800000 */
.L_x_110:
[----:B------:R-:W-:Y:S01]  /*6810*/  ISETP.NE.AND P1, PT, R194, RZ, PT ;  /* 0x000000ffc200720c */ /* 0x000fe20003f25270 */
[----:B--2---:R-:W-:Y:S02]  /*6820*/  VIADD R3, R3, 0x90 ;  /* 0x0000009003037836 */ /* 0x004fe40000000000 */
[----:B------:R-:W-:Y:S03]  /*6830*/  VIADD R169, R169, 0x1 ;  /* 0x00000001a9a97836 */ /* 0x000fe60000000000 */
[----:B-1----:R-:W-:Y:S07]  /*6840*/  PRMT R0, R0, 0x654, R3 ;  /* 0x0000065400007816 */ /* 0x002fee0000000003 */
[----:B------:R1:W2:Y:S04]  /*6850*/  @P1 LDS.128 R140, [R8] ;  /* 0x00000000088c1984 */ /* 0x0002a80000000c00 */
[----:B------:R1:W1:Y:S04]  /*6860*/  @P1 LDS.128 R148, [R6+0x20] ;  /* 0x0000200006941984 */ /* 0x0002680000000c00 */
[----:B------:R1:W1:Y:S04]  /*6870*/  @P1 LDS.128 R144, [R7+0x10] ;  /* 0x0000100007901984 */ /* 0x0002680000000c00 */
[----:B------:R1:W1:Y:S01]  /*6880*/  @P1 LDS.128 R152, [R4+0x10] ;  /* 0x0000100004981984 */ /* 0x0002620000000c00 */
[C---:B------:R-:W-:Y:S01]  /*6890*/  ISETP.NE.AND P1, PT, R169.reuse, 0x2, PT ;  /* 0x00000002a900780c */ /* 0x040fe20003f25270 */
[----:B------:R-:W-:Y:S01]  /*68a0*/  @!PT LDS RZ, [RZ] ;  /* 0x00000000fffff984 */ /* 0x000fe20000000800 */
[----:B------:R-:W-:Y:S01]  /*68b0*/  @!PT LDS RZ, [RZ] ;  /* 0x00000000fffff984 */ /* 0x000fe20000000800 */
[----:B------:R-:W-:Y:S01]  /*68c0*/  @!PT LDS RZ, [RZ] ;  /* 0x00000000fffff984 */ /* 0x000fe20000000800 */
[----:B------:R-:W-:Y:S01]  /*68d0*/  @!PT LDS RZ, [RZ] ;  /* 0x00000000fffff984 */ /* 0x000fe20000000800 */
[----:B------:R5:W-:Y:S06]  /*68e0*/  MEMBAR.ALL.CTA ;  /* 0x0000000000007992 */ /* 0x000bec0000008000 */
[----:B-----5:R-:W5:Y:S01]  /*68f0*/  FENCE.VIEW.ASYNC.S ;  /* 0x00000000000073c6 */ /* 0x020f620000000000 */
[----:B------:R-:W-:Y:S02]  /*6900*/  SEL R3, RZ, 0x1, P1 ;  /* 0x00000001ff037807 */ /* 0x000fe40000800000 */
[----:B------:R-:W-:Y:S02]  /*6910*/  SEL R169, R169, RZ, P1 ;  /* 0x000000ffa9a97207 */ /* 0x000fe40000800000 */
[----:B------:R-:W-:Y:S01]  /*6920*/  LOP3.LUT R168, R168, R3, RZ, 0x3c, !PT ;  /* 0x00000003a8a87212 */ /* 0x000fe200078e3cff */
[----:B-----5:R1:W-:Y:S06]  /*6930*/  SYNCS.ARRIVE.TRANS64.RED.A1T0 RZ, [R0+URZ], RZ ;  /* 0x000000ff00ff79a7 */ /* 0x0203ec00081004ff */
.L_x_109:
[----:B------:R-:W-:Y:S05]  /*6940*/  BSYNC B1 ;  /* 0x0000000000017941 */ /* 0x000fea0003800000 */
.L_x_108:
[----:B-1----:R-:W-:Y:S04]  /*6950*/  SHF.R.U32.HI R0, RZ, 0x15, R71 ;  /* 0x00000015ff007819 */ /* 0x002fe80000011647 */
[----:B------:R-:W-:Y:S01]  /*6960*/  LOP3.LUT P1, RZ, R0, 0x3, R163, 0x48, !PT ;  /* 0x0000000300ff7812 */ /* 0x000fe200078248a3 */
[----:B------:R-:W-:Y:S01]  /*6970*/  @!UPT UIADD3 URZ, UPT, UPT, URZ, URZ, URZ ;  /* 0x000000fffffff290 */ /* 0x000fe2000fffe0ff */
[----:B---3--:R-:W-:Y:S11]  /*6980*/  @P0 BRA `(.L_x_113) ;  /* 0x0000000000080947 */ /* 0x008ff60003800000 */
[----:B------:R-:W1:Y:S02]  /*6990*/  SYNCS.PHASECHK.TRANS64.TRYWAIT P0, [R164+URZ+0xd0], R5 ;  /* 0x0000d005a40075a7 */ /* 0x000e6400080011ff */
[----:B-1----:R-:W-:Y:S05]  /*69a0*/  @!P0 BRA `(.L_x_114) ;  /* 0x0000003400748947 */ /* 0x002fea0003800000 */
.L_x_113:
[----:B------:R-:W-:Y:S04]  /*69b0*/  BSSY.RECONVERGENT B6, `(.L_x_115) ;  /* 0x0000012000067945 */ /* 0x000fe80003800200 */
[----:B------:R-:W-:Y:S05]  /*69c0*/  @!P1 BRA `(.L_x_116) ;  /* 0x0000000000409947 */ /* 0x000fea0003800000 */
[----:B------:R-:W1:Y:S01]  /*69d0*/  LDCU.64 UR8, c[0x4][0x70] ;  /* 0x01000e00ff0877ac */ /* 0x000e620008000a00 */
[----:B------:R-:W-:Y:S01]  /*69e0*/  MOV R3, 0x0 ;  /* 0x0000000000037802 */ /* 0x000fe20000000f00 */
[----:B------:R-:W-:Y:S02]  /*69f0*/  HFMA2 R12, -RZ, RZ, 0, 5.9604644775390625e-08 ;  /* 0x00000001ff0c7431 */ /* 0x000fe400000001ff */
[----:B------:R-:W-:Y:S02]  /*6a00*/  IMAD.MOV.U32 R8, RZ, RZ, 0x192 ;  /* 0x00000192ff087424 */ /* 0x000fe400078e00ff */
[----:B------:R-:W-:Y:S01]  /*6a10*/  IMAD.MOV.U32 R13, RZ, RZ, RZ ;  /* 0x000000ffff0d7224 */ /* 0x000fe200078e00ff */
[----:B------:R-:W3:Y:S01]  /*6a20*/  LDCU.64 UR6, c[0x4][0x78] ;  /* 0x01000f00ff0677ac */ /* 0x000ee20008000a00 */
[----:B------:R-:W2:Y:S01]  /*6a30*/  LDC.64 R2, c[0x4][R3] ;  /* 0x0100000003027b82 */ /* 0x000ea20000000a00 */
[----:B------:R-:W5:Y:S01]  /*6a40*/  LDCU.64 UR4, c[0x4][0x10] ;  /* 0x01000200ff0477ac */ /* 0x000f620008000a00 */
[----:B-1----:R-:W-:Y:S01]  /*6a50*/  MOV R5, UR9 ;  /* 0x0000000900057c02 */ /* 0x002fe20008000f00 */
[----:B------:R-:W-:Y:S01]  /*6a60*/  IMAD.U32 R4, RZ, RZ, UR8 ;  /* 0x00000008ff047e24 */ /* 0x000fe2000f8e00ff */
[----:B---3--:R-:W-:Y:S01]  /*6a70*/  MOV R7, UR7 ;  /* 0x0000000700077c02 */ /* 0x008fe20008000f00 */
[----:B------:R-:W-:Y:S01]  /*6a80*/  IMAD.U32 R6, RZ, RZ, UR6 ;  /* 0x00000006ff067e24 */ /* 0x000fe2000f8e00ff */
[----:B-----5:R-:W-:Y:S01]  /*6a90*/  MOV R11, UR5 ;  /* 0x00000005000b7c02 */ /* 0x020fe20008000f00 */
[----:B------:R-:W-:Y:S02]  /*6aa0*/  IMAD.U32 R10, RZ, RZ, UR4 ;  /* 0x00000004ff0a7e24 */ /* 0x000fe4000f8e00ff */
[----:B------:R-:W-:Y:S07]  /*6ab0*/  LEPC R20, `(.L_x_116) ;  /* 0x000000001014794e */ /* 0x000fee0000000000 */
[----:B--2-4-:R-:W-:Y:S05]  /*6ac0*/  CALL.ABS.NOINC R2 ;  /* 0x0000000002007343 */ /* 0x014fea0003c00000 */
.L_x_116:
[----:B------:R-:W-:Y:S05]  /*6ad0*/  BSYNC.RECONVERGENT B6 ;  /* 0x0000000000067941 */ /* 0x000fea0003800200 */
.L_x_115:
[-C--:B--2---:R-:W-:Y:S01]  /*6ae0*/  F2FP.F16.E5M2.UNPACK_B R74, R140.reuse ;  /* 0x0000008cff4a723e */ /* 0x084fe200020004ff */
[----:B------:R-:W-:Y:S05]  /*6af0*/  WARPSYNC.ALL ;  /* 0x0000000000007948 */ /* 0x000fea0003800000 */
[----:B------:R-:W-:Y:S01]  /*6b00*/  R2UR UR4, R71 ;  /* 0x00000000470472ca */ /* 0x000fe200000e0000 */
[--C-:B------:R-:W-:Y:S01]  /*6b10*/  HADD2.F32 R72, -RZ, R74.reuse.H0_H0 ;  /* 0x2000004aff487230 */ /* 0x100fe20000004100 */
[----:B------:R-:W-:Y:S01]  /*6b20*/  F2FP.F16.E5M2.UNPACK_B R76, R140.H1 ;  /* 0x0000008cff4c723e */ /* 0x000fe200030004ff */
[----:B------:R-:W-:Y:S01]  /*6b30*/  HADD2.F32 R75, -RZ, R74.H1_H1 ;  /* 0x3000004aff4b7230 */ /* 0x000fe20000004100 */
[-C--:B------:R-:W-:Y:S01]  /*6b40*/  F2FP.F16.E5M2.UNPACK_B R78, R141.reuse ;  /* 0x0000008dff4e723e */ /* 0x080fe200020004ff */
[----:B------:R-:W-:Y:S01]  /*6b50*/  BSSY.RECONVERGENT B0, `(.L_x_117) ;  /* 0x000011d000007945 */ /* 0x000fe20003800200 */
[----:B------:R-:W-:Y:S01]  /*6b60*/  F2FP.F16.E5M2.UNPACK_B R80, R141.H1 ;  /* 0x0000008dff50723e */ /* 0x000fe200030004ff */
[----:B------:R-:W-:Y:S01]  /*6b70*/  HADD2.F32 R74, -RZ, R76.H0_H0 ;  /* 0x2000004cff4a7230 */ /* 0x000fe20000004100 */
[-C--:B------:R-:W-:Y:S01]  /*6b80*/  F2FP.F16.E5M2.UNPACK_B R82, R142.reuse ;  /* 0x0000008eff52723e */ /* 0x080fe200020004ff */
[--C-:B------:R-:W-:Y:S01]  /*6b90*/  HADD2.F32 R77, -RZ, R78.reuse.H0_H0 ;  /* 0x2000004eff4d7230 */ /* 0x100fe20000004100 */
[----:B------:R-:W-:Y:S01]  /*6ba0*/  F2FP.F16.E5M2.UNPACK_B R84, R142.H1 ;  /* 0x0000008eff54723e */ /* 0x000fe200030004ff */
[----:B------:R-:W-:Y:S01]  /*6bb0*/  HADD2.F32 R78, -RZ, R78.H1_H1 ;  /* 0x3000004eff4e7230 */ /* 0x000fe20000004100 */
[-C--:B------:R-:W-:Y:S01]  /*6bc0*/  F2FP.F16.E5M2.UNPACK_B R86, R143.reuse ;  /* 0x0000008fff56723e */ /* 0x080fe200020004ff */
[----:B-1----:R-:W4:Y:S01]  /*6bd0*/  LDTM.x64 R4, tmem[UR4] ;  /* 0x00000004000479ee */ /* 0x002f220008340000 */
[----:B------:R-:W-:Y:S01]  /*6be0*/  F2FP.F16.E5M2.UNPACK_B R88, R143.H1 ;  /* 0x0000008fff58723e */ /* 0x000fe200030004ff */
[----:B------:R-:W-:Y:S01]  /*6bf0*/  HADD2.F32 R76, -RZ, R76.H1_H1 ;  /* 0x3000004cff4c7230 */ /* 0x000fe20000004100 */
[-C--:B------:R-:W-:Y:S01]  /*6c00*/  F2FP.F16.E5M2.UNPACK_B R90, R144.reuse ;  /* 0x00000090ff5a723e */ /* 0x080fe200020004ff */
[----:B------:R-:W-:Y:S01]  /*6c10*/  HADD2.F32 R79, -RZ, R80.H0_H0 ;  /* 0x20000050ff4f7230 */ /* 0x000fe20000004100 */
[----:B------:R-:W-:Y:S01]  /*6c20*/  F2FP.F16.E5M2.UNPACK_B R92, R144.H1 ;  /* 0x00000090ff5c723e */ /* 0x000fe200030004ff */
[--C-:B------:R-:W-:Y:S01]  /*6c30*/  HADD2.F32 R81, -RZ, R82.reuse.H0_H0 ;  /* 0x20000052ff517230 */ /* 0x100fe20000004100 */
[----:B------:R-:W-:Y:S01]  /*6c40*/  ISETP.NE.AND P6, PT, R172, RZ, PT ;  /* 0x000000ffac00720c */ /* 0x000fe20003fc5270 */
[----:B------:R-:W-:Y:S01]  /*6c50*/  HADD2.F32 R82, -RZ, R82.H1_H1 ;  /* 0x30000052ff527230 */ /* 0x000fe20000004100 */
[----:B------:R-:W-:Y:S01]  /*6c60*/  SHF.L.U32 R195, R167, 0x4, RZ ;  /* 0x00000004a7c37819 */ /* 0x000fe200000006ff */
[--C-:B------:R-:W-:Y:S01]  /*6c70*/  HADD2.F32 R85, -RZ, R86.reuse.H0_H0 ;  /* 0x20000056ff557230 */ /* 0x100fe20000004100 */
[----:B------:R-:W-:Y:S01]  /*6c80*/  SHF.L.U32 R203, R166, 0x4, RZ ;  /* 0x00000004a6cb7819 */ /* 0x000fe200000006ff */
[----:B------:R-:W-:Y:S01]  /*6c90*/  HADD2.F32 R86, -RZ, R86.H1_H1 ;  /* 0x30000056ff567230 */ /* 0x000fe20000004100 */
[C---:B------:R-:W-:Y:S01]  /*6ca0*/  IADD3 R182, PT, PT, R178.reuse, R195, RZ ;  /* 0x000000c3b2b67210 */ /* 0x040fe20007ffe0ff */
[--C-:B------:R-:W-:Y:S01]  /*6cb0*/  HADD2.F32 R89, -RZ, R90.reuse.H0_H0 ;  /* 0x2000005aff597230 */ /* 0x100fe20000004100 */
[----:B------:R-:W-:Y:S01]  /*6cc0*/  IADD3 R192, PT, PT, R178, R203, RZ ;  /* 0x000000cbb2c07210 */ /* 0x000fe20007ffe0ff */
[----:B------:R-:W-:Y:S01]  /*6cd0*/  HADD2.F32 R90, -RZ, R90.H1_H1 ;  /* 0x3000005aff5a7230 */ /* 0x000fe20000004100 */
[----:B------:R-:W-:Y:S01]  /*6ce0*/  SHF.L.U32 R201, R176, 0x4, RZ ;  /* 0x00000004b0c97819 */ /* 0x000fe200000006ff */
[----:B------:R-:W-:Y:S01]  /*6cf0*/  HADD2.F32 R80, -RZ, R80.H1_H1 ;  /* 0x30000050ff507230 */ /* 0x000fe20000004100 */
[----:B------:R-:W-:Y:S01]  /*6d00*/  F2FP.F16.E5M2.UNPACK_B R94, R145 ;  /* 0x00000091ff5e723e */ /* 0x000fe200020004ff */
[--C-:B------:R-:W-:Y:S01]  /*6d10*/  HADD2.F32 R83, -RZ, R84.reuse.H0_H0 ;  /* 0x20000054ff537230 */ /* 0x100fe20000004100 */
[----:B------:R-:W-:Y:S01]  /*6d20*/  IADD3 R183, PT, PT, R201, R182, RZ ;  /* 0x000000b6c9b77210 */ /* 0x000fe20007ffe0ff */
[----:B------:R-:W-:Y:S01]  /*6d30*/  HADD2.F32 R84, -RZ, R84.H1_H1 ;  /* 0x30000054ff547230 */ /* 0x000fe20000004100 */
[----:B------:R-:W-:Y:S01]  /*6d40*/  F2FP.F16.E5M2.UNPACK_B R98, R146 ;  /* 0x00000092ff62723e */ /* 0x000fe200020004ff */
[C---:B----4-:R-:W-:Y:S01]  /*6d50*/  FMUL R0, R70.reuse, R4 ;  /* 0x0000000446007220 */ /* 0x050fe20000400000 */
[C---:B------:R-:W-:Y:S01]  /*6d60*/  FMUL R2, R70.reuse, R5 ;  /* 0x0000000546027220 */ /* 0x040fe20000400000 */
[C---:B------:R-:W-:Y:S01]  /*6d70*/  FMUL R4, R70.reuse, R8 ;  /* 0x0000000846047220 */ /* 0x040fe20000400000 */
[C---:B------:R-:W-:Y:S01]  /*6d80*/  FMUL R5, R70.reuse, R9 ;  /* 0x0000000946057220 */ /* 0x040fe20000400000 */
[C---:B------:R-:W-:Y:S01]  /*6d90*/  FFMA R0, R73.reuse, R72, R0 ;  /* 0x0000004849007223 */ /* 0x040fe20000000000 */
[C---:B------:R-:W-:Y:S01]  /*6da0*/  FFMA R2, R73.reuse, R75, R2 ;  /* 0x0000004b49027223 */ /* 0x040fe20000000002 */
[C---:B------:R-:W-:Y:S01]  /*6db0*/  FMUL R8, R70.reuse, R12 ;  /* 0x0000000c46087220 */ /* 0x040fe20000400000 */
[C---:B------:R-:W-:Y:S01]  /*6dc0*/  FMUL R9, R70.reuse, R13 ;  /* 0x0000000d46097220 */ /* 0x040fe20000400000 */
[C---:B------:R-:W-:Y:S01]  /*6dd0*/  FMUL R12, R70.reuse, R16 ;  /* 0x00000010460c7220 */ /* 0x040fe20000400000 */
[C---:B------:R-:W-:Y:S01]  /*6de0*/  FMUL R13, R70.reuse, R17 ;  /* 0x00000011460d7220 */ /* 0x040fe20000400000 */
[C---:B------:R-:W-:Y:S01]  /*6df0*/  FMUL R16, R70.reuse, R20 ;  /* 0x0000001446107220 */ /* 0x040fe20000400000 */
[C---:B------:R-:W-:Y:S01]  /*6e00*/  FMUL R17, R70.reuse, R21 ;  /* 0x0000001546117220 */ /* 0x040fe20000400000 */
[--C-:B------:R-:W-:Y:S02]  /*6e10*/  HADD2.F32 R93, -RZ, R94.reuse.H0_H0 ;  /* 0x2000005eff5d7230 */ /* 0x100fe40000004100 */
[C---:B------:R-:W-:Y:S01]  /*6e20*/  FMUL R20, R70.reuse, R24 ;  /* 0x0000001846147220 */ /* 0x040fe20000400000 */
[----:B------:R-:W-:Y:S02]  /*6e30*/  HADD2.F32 R94, -RZ, R94.H1_H1 ;  /* 0x3000005eff5e7230 */ /* 0x000fe40000004100 */
[C---:B------:R-:W-:Y:S01]  /*6e40*/  FMUL R21, R70.reuse, R25 ;  /* 0x0000001946157220 */ /* 0x040fe20000400000 */
[--C-:B------:R-:W-:Y:S02]  /*6e50*/  HADD2.F32 R97, -RZ, R98.reuse.H0_H0 ;  /* 0x20000062ff617230 */ /* 0x100fe40000004100 */
[C---:B------:R-:W-:Y:S01]  /*6e60*/  FMUL R24, R70.reuse, R28 ;  /* 0x0000001c46187220 */ /* 0x040fe20000400000 */
[----:B------:R-:W-:Y:S02]  /*6e70*/  HADD2.F32 R98, -RZ, R98.H1_H1 ;  /* 0x30000062ff627230 */ /* 0x000fe40000004100 */
[C---:B------:R-:W-:Y:S01]  /*6e80*/  FMUL R25, R70.reuse, R29 ;  /* 0x0000001d46197220 */ /* 0x040fe20000400000 */
[C---:B------:R-:W-:Y:S01]  /*6e90*/  FMUL R28, R70.reuse, R32 ;  /* 0x00000020461c7220 */ /* 0x040fe20000400000 */
[C---:B------:R-:W-:Y:S01]  /*6ea0*/  FMUL R29, R70.reuse, R33 ;  /* 0x00000021461d7220 */ /* 0x040fe20000400000 */
[C---:B------:R-:W-:Y:S01]  /*6eb0*/  FMUL R32, R70.reuse, R36 ;  /* 0x0000002446207220 */ /* 0x040fe20000400000 */
[----:B------:R-:W-:Y:S01]  /*6ec0*/  F2FP.F16.E5M2.UNPACK_B R96, R145.H1 ;  /* 0x00000091ff60723e */ /* 0x000fe200030004ff */
[C---:B------:R-:W-:Y:S01]  /*6ed0*/  FMUL R33, R70.reuse, R37 ;  /* 0x0000002546217220 */ /* 0x040fe20000400000 */
[C---:B------:R-:W-:Y:S01]  /*6ee0*/  FMUL R36, R70.reuse, R40 ;  /* 0x0000002846247220 */ /* 0x040fe20000400000 */
[----:B------:R-:W-:Y:S01]  /*6ef0*/  F2FP.F16.E5M2.UNPACK_B R100, R146.H1 ;  /* 0x00000092ff64723e */ /* 0x000fe200030004ff */
[C---:B------:R-:W-:Y:S01]  /*6f00*/  FMUL R37, R70.reuse, R41 ;  /* 0x0000002946257220 */ /* 0x040fe20000400000 */
[C---:B------:R-:W-:Y:S01]  /*6f10*/  FMUL R40, R70.reuse, R44 ;  /* 0x0000002c46287220 */ /* 0x040fe20000400000 */
[----:B------:R-:W-:Y:S01]  /*6f20*/  F2FP.F16.E5M2.UNPACK_B R102, R147 ;  /* 0x00000093ff66723e */ /* 0x000fe200020004ff */
[C---:B------:R-:W-:Y:S01]  /*6f30*/  FMUL R41, R70.reuse, R45 ;  /* 0x0000002d46297220 */ /* 0x040fe20000400000 */
[C---:B------:R-:W-:Y:S01]  /*6f40*/  FMUL R44, R70.reuse, R48 ;  /* 0x00000030462c7220 */ /* 0x040fe20000400000 */
[----:B------:R-:W-:Y:S01]  /*6f50*/  F2FP.F16.E5M2.UNPACK_B R104, R147.H1 ;  /* 0x00000093ff68723e */ /* 0x000fe200030004ff */
[C---:B------:R-:W-:Y:S01]  /*6f60*/  FMUL R45, R70.reuse, R49 ;  /* 0x00000031462d7220 */ /* 0x040fe20000400000 */
[--C-:B------:R-:W-:Y:S02]  /*6f70*/  HADD2.F32 R101, -RZ, R102.reuse.H0_H0 ;  /* 0x20000066ff657230 */ /* 0x100fe40000004100 */
[C---:B------:R-:W-:Y:S01]  /*6f80*/  FMUL R48, R70.reuse, R52 ;  /* 0x0000003446307220 */ /* 0x040fe20000400000 */
[----:B------:R-:W-:Y:S01]  /*6f90*/  F2FP.F16.E5M2.UNPACK_B R106, R148 ;  /* 0x00000094ff6a723e */ /* 0x000fe200020004ff */
[----:B------:R-:W-:Y:S02]  /*6fa0*/  HADD2.F32 R102, -RZ, R102.H1_H1 ;  /* 0x30000066ff667230 */ /* 0x000fe40000004100 */
[C---:B------:R-:W-:Y:S01]  /*6fb0*/  FMUL R49, R70.reuse, R53 ;  /* 0x0000003546317220 */ /* 0x040fe20000400000 */
[C---:B------:R-:W-:Y:S01]  /*6fc0*/  FMUL R52, R70.reuse, R56 ;  /* 0x0000003846347220 */ /* 0x040fe20000400000 */
[----:B------:R-:W-:Y:S01]  /*6fd0*/  F2FP.F16.E5M2.UNPACK_B R108, R148.H1 ;  /* 0x00000094ff6c723e */ /* 0x000fe200030004ff */
[--C-:B------:R-:W-:Y:S02]  /*6fe0*/  HADD2.F32 R105, -RZ, R106.reuse.H0_H0 ;  /* 0x2000006aff697230 */ /* 0x100fe40000004100 */
[C---:B------:R-:W-:Y:S01]  /*6ff0*/  FMUL R53, R70.reuse, R57 ;  /* 0x0000003946357220 */ /* 0x040fe20000400000 */
[----:B------:R-:W-:Y:S02]  /*7000*/  HADD2.F32 R106, -RZ, R106.H1_H1 ;  /* 0x3000006aff6a7230 */ /* 0x000fe40000004100 */
        /* <DEDUP_REMOVED lines=11> */
[C---:B------:R-:W-:Y:S01]  /*70c0*/  FFMA R3, R73.reuse, R74, R3 ;  /* 0x0000004a49037223 */ /* 0x040fe20000000003 */
[----:B------:R-:W-:Y:S01]  /*70d0*/  F2FP.F16.E5M2.UNPACK_B R116, R150.H1 ;  /* 0x00000096ff74723e */ /* 0x000fe200030004ff */
[--C-:B------:R-:W-:Y:S02]  /*70e0*/  HADD2.F32 R113, -RZ, R114.reuse.H0_H0 ;  /* 0x20000072ff717230 */ /* 0x100fe40000004100 */
[C---:B------:R-:W-:Y:S01]  /*70f0*/  FFMA R7, R73.reuse, R76, R7 ;  /* 0x0000004c49077223 */ /* 0x040fe20000000007 */
[C---:B------:R-:W-:Y:S01]  /*7100*/  FFMA R4, R73.reuse, R77, R4 ;  /* 0x0000004d49047223 */ /* 0x040fe20000000004 */
[----:B------:R-:W-:Y:S01]  /*7110*/  F2FP.F16.E5M2.UNPACK_B R118, R151 ;  /* 0x00000097ff76723e */ /* 0x000fe200020004ff */
[----:B------:R-:W-:Y:S01]  /*7120*/  FFMA R5, R73, R78, R5 ;  /* 0x0000004e49057223 */ /* 0x000fe20000000005 */
[----:B------:R-:W-:Y:S01]  /*7130*/  HADD2.F32 R114, -RZ, R114.H1_H1 ;  /* 0x30000072ff727230 */ /* 0x000fe20000004100 */
[----:B------:R-:W-:Y:S01]  /*7140*/  F2FP.SATFINITE.E5M2.F32.PACK_AB_MERGE_C R173, R7, R3, RZ ;  /* 0x0000000307ad723e */ /* 0x000fe200048060ff */
[C---:B------:R-:W-:Y:S01]  /*7150*/  FMUL R6, R70.reuse, R10 ;  /* 0x0000000a46067220 */ /* 0x040fe20000400000 */
[--C-:B------:R-:W-:Y:S02]  /*7160*/  HADD2.F32 R117, -RZ, R118.reuse.H0_H0 ;  /* 0x20000076ff757230 */ /* 0x100fe40000004100 */
[----:B------:R-:W-:Y:S01]  /*7170*/  FMUL R11, R70, R11 ;  /* 0x0000000b460b7220 */ /* 0x000fe20000400000 */
[----:B------:R-:W-:Y:S01]  /*7180*/  F2FP.SATFINITE.E5M2.F32.PACK_AB_MERGE_C R172, R2, R0, R173 ;  /* 0x0000000002ac723e */ /* 0x000fe200048060ad */
[C---:B------:R-:W-:Y:S01]  /*7190*/  FFMA R6, R73.reuse, R79, R6 ;  /* 0x0000004f49067223 */ /* 0x040fe20000000006 */
[----:B------:R-:W-:Y:S02]  /*71a0*/  HADD2.F32 R118, -RZ, R118.H1_H1 ;  /* 0x30000076ff767230 */ /* 0x000fe40000004100 */
[C---:B------:R-:W-:Y:S01]  /*71b0*/  FFMA R11, R73.reuse, R80, R11 ;  /* 0x00000050490b7223 */ /* 0x040fe2000000000b */
[C---:B------:R-:W-:Y:S01]  /*71c0*/  FFMA R8, R73.reuse, R81, R8 ;  /* 0x0000005149087223 */ /* 0x040fe20000000008 */
[----:B------:R-:W-:Y:S01]  /*71d0*/  F2FP.F16.E5M2.UNPACK_B R120, R151.H1 ;  /* 0x00000097ff78723e */ /* 0x000fe200030004ff */
[----:B------:R-:W-:Y:S01]  /*71e0*/  FFMA R9, R73, R82, R9 ;  /* 0x0000005249097223 */ /* 0x000fe20000000009 */
[C---:B------:R-:W-:Y:S01]  /*71f0*/  FMUL R10, R70.reuse, R14 ;  /* 0x0000000e460a7220 */ /* 0x040fe20000400000 */
[----:B------:R-:W-:Y:S01]  /*7200*/  F2FP.F16.E5M2.UNPACK_B R122, R152 ;  /* 0x00000098ff7a723e */ /* 0x000fe200020004ff */
[C---:B------:R-:W-:Y:S01]  /*7210*/  FMUL R15, R70.reuse, R15 ;  /* 0x0000000f460f7220 */ /* 0x040fe20000400000 */
[----:B------:R-:W-:Y:S01]  /*7220*/  HADD2.F32 R87, -RZ, R88.H0_H0 ;  /* 0x20000058ff577230 */ /* 0x000fe20000004100 */
[----:B------:R-:W-:Y:S01]  /*7230*/  F2FP.SATFINITE.E5M2.F32.PACK_AB_MERGE_C R174, R11, R6, RZ ;  /* 0x000000060bae723e */ /* 0x000fe200048060ff */
[C---:B------:R-:W-:Y:S01]  /*7240*/  FFMA R10, R73.reuse, R83, R10 ;  /* 0x00000053490a7223 */ /* 0x040fe2000000000a */
[C---:B------:R-:W-:Y:S01]  /*7250*/  FFMA R15, R73.reuse, R84, R15 ;  /* 0x00000054490f7223 */ /* 0x040fe2000000000f */
[C---:B------:R-:W-:Y:S01]  /*7260*/  FFMA R12, R73.reuse, R85, R12 ;  /* 0x00000055490c7223 */ /* 0x040fe2000000000c */
[----:B------:R-:W-:Y:S01]  /*7270*/  F2FP.F16.E5M2.UNPACK_B R124, R152.H1 ;  /* 0x00000098ff7c723e */ /* 0x000fe200030004ff */
[----:B------:R-:W-:Y:S01]  /*7280*/  FFMA R13, R73, R86, R13 ;  /* 0x00000056490d7223 */ /* 0x000fe2000000000d */
[----:B------:R-:W-:Y:S01]  /*7290*/  F2FP.SATFINITE.E5M2.F32.PACK_AB_MERGE_C R173, R5, R4, R174 ;  /* 0x0000000405ad723e */ /* 0x000fe200048060ae */
[--C-:B------:R-:W-:Y:S01]  /*72a0*/  HADD2.F32 R121, -RZ, R122.reuse.H0_H0 ;  /* 0x2000007aff797230 */ /* 0x100fe20000004100 */
[----:B------:R-:W-:Y:S01]  /*72b0*/  F2FP.SATFINITE.E5M2.F32.PACK_AB_MERGE_C R174, R15, R10, RZ ;  /* 0x0000000a0fae723e */ /* 0x000fe200048060ff */
[----:B------:R-:W-:Y:S02]  /*72c0*/  HADD2.F32 R122, -RZ, R122.H1_H1 ;  /* 0x3000007aff7a7230 */ /* 0x000fe40000004100 */
[C---:B------:R-:W-:Y:S01]  /*72d0*/  FMUL R14, R70.reuse, R18 ;  /* 0x00000012460e7220 */ /* 0x040fe20000400000 */
[----:B------:R-:W-:Y:S01]  /*72e0*/  HADD2.F32 R88, -RZ, R88.H1_H1 ;  /* 0x30000058ff587230 */ /* 0x000fe20000004100 */
[----:B------:R-:W-:Y:S01]  /*72f0*/  F2FP.SATFINITE.E5M2.F32.PACK_AB_MERGE_C R174, R9, R8, R174 ;  /* 0x0000000809ae723e */ /* 0x000fe200048060ae */
[C---:B------:R-:W-:Y:S01]  /*7300*/  FMUL R19, R70.reuse, R19 ;  /* 0x0000001346137220 */ /* 0x040fe20000400000 */
[--C-:B------:R-:W-:Y:S02]  /*7310*/  HADD2.F32 R91, -RZ, R92.reuse.H0_H0 ;  /* 0x2000005cff5b7230 */ /* 0x100fe40000004100 */
[C---:B------:R-:W-:Y:S01]  /*7320*/  FFMA R14, R73.reuse, R87, R14 ;  /* 0x00000057490e7223 */ /* 0x040fe2000000000e */
[----:B------:R-:W-:Y:S02]  /*7330*/  HADD2.F32 R92, -RZ, R92.H1_H1 ;  /* 0x3000005cff5c7230 */ /* 0x000fe40000004100 */
[C---:B------:R-:W-:Y:S01]  /*7340*/  FFMA R19, R73.reuse, R88, R19 ;  /* 0x0000005849137223 */ /* 0x040fe20000000013 */
[C---:B------:R-:W-:Y:S01]  /*7350*/  FFMA R16, R73.reuse, R89, R16 ;  /* 0x0000005949107223 */ /* 0x040fe20000000010 */
        /* <DEDUP_REMOVED lines=17> */
[----:B------:R1:W-:Y:S01]  /*7470*/  STS.128 [R137+UR44+0x4200], R172 ;  /* 0x004200ac89007988 */ /* 0x0003e20008000c2c */
[----:B------:R-:W-:Y:S01]  /*7480*/  F2FP.SATFINITE.E5M2.F32.PACK_AB_MERGE_C R184, R17, R16, R184 ;  /* 0x0000001011b8723e */ /* 0x000fe200048060b8 */
[C---:B------:R-:W-:Y:S01]  /*7490*/  FFMA R22, R73.reuse, R95, R22 ;  /* 0x0000005f49167223 */ /* 0x040fe20000000016 */
[C---:B------:R-:W-:Y:S01]  /*74a0*/  FMUL R27, R70.reuse, R27 ;  /* 0x0000001b461b7220 */ /* 0x040fe20000400000 */
[--C-:B------:R-:W-:Y:S02]  /*74b0*/  HADD2.F32 R99, -RZ, R100.reuse.H0_H0 ;  /* 0x20000064ff637230 */ /* 0x100fe40000004100 */
[C---:B------:R-:W-:Y:S01]  /*74c0*/  FMUL R26, R70.reuse, R30 ;  /* 0x0000001e461a7220 */ /* 0x040fe20000400000 */
[----:B------:R-:W-:Y:S02]  /*74d0*/  HADD2.F32 R100, -RZ, R100.H1_H1 ;  /* 0x30000064ff647230 */ /* 0x000fe40000004100 */
[C---:B------:R-:W-:Y:S01]  /*74e0*/  FFMA R27, R73.reuse, R96, R27 ;  /* 0x00000060491b7223 */ /* 0x040fe2000000001b */
[C---:B------:R-:W-:Y:S01]  /*74f0*/  FFMA R24, R73.reuse, R97, R24 ;  /* 0x0000006149187223 */ /* 0x040fe20000000018 */
[C---:B------:R-:W-:Y:S01]  /*7500*/  FFMA R25, R73.reuse, R98, R25 ;  /* 0x0000006249197223 */ /* 0x040fe20000000019 */
[----:B------:R-:W-:Y:S01]  /*7510*/  F2FP.F16.E5M2.UNPACK_B R130, R154 ;  /* 0x0000009aff82723e */ /* 0x000fe200020004ff */
[----:B------:R-:W-:Y:S01]  /*7520*/  FFMA R26, R73, R99, R26 ;  /* 0x00000063491a7223 */ /* 0x000fe2000000001a */
[----:B------:R-:W-:Y:S01]  /*7530*/  F2FP.SATFINITE.E5M2.F32.PACK_AB_MERGE_C R185, R27, R22, RZ ;  /* 0x000000161bb9723e */ /* 0x000fe200048060ff */
[C---:B------:R-:W-:Y:S01]  /*7540*/  FMUL R31, R70.reuse, R31 ;  /* 0x0000001f461f7220 */ /* 0x040fe20000400000 */
[--C-:B------:R-:W-:Y:S02]  /*7550*/  HADD2.F32 R103, -RZ, R104.reuse.H0_H0 ;  /* 0x20000068ff677230 */ /* 0x100fe40000004100 */
[C---:B------:R-:W-:Y:S01]  /*7560*/  FMUL R30, R70.reuse, R34 ;  /* 0x00000022461e7220 */ /* 0x040fe20000400000 */
[----:B------:R-:W-:Y:S01]  /*7570*/  HADD2.F32 R104, -RZ, R104.H1_H1 ;  /* 0x30000068ff687230 */ /* 0x000fe20000004100 */
[----:B------:R-:W-:Y:S01]  /*7580*/  F2FP.SATFINITE.E5M2.F32.PACK_AB_MERGE_C R185, R21, R20, R185 ;  /* 0x0000001415b9723e */ /* 0x000fe200048060b9 */
[C---:B------:R-:W-:Y:S01]  /*7590*/  FFMA R31, R73.reuse, R100, R31 ;  /* 0x00000064491f7223 */ /* 0x040fe2000000001f */
[C---:B------:R-:W-:Y:S01]  /*75a0*/  FFMA R28, R73.reuse, R101, R28 ;  /* 0x00000065491c7223 */ /* 0x040fe2000000001c */
[C---:B------:R-:W-:Y:S01]  /*75b0*/  FFMA R29, R73.reuse, R102, R29 ;  /* 0x00000066491d7223 */ /* 0x040fe2000000001d */
[----:B------:R-:W-:Y:S01]  /*75c0*/  F2FP.F16.E5M2.UNPACK_B R132, R154.H1 ;  /* 0x0000009aff84723e */ /* 0x000fe200030004ff */
[----:B------:R-:W-:Y:S01]  /*75d0*/  FFMA R30, R73, R103, R30 ;  /* 0x00000067491e7223 */ /* 0x000fe2000000001e */
[----:B------:R-:W-:Y:S01]  /*75e0*/  F2FP.SATFINITE.E5M2.F32.PACK_AB_MERGE_C R186, R31, R26, RZ ;  /* 0x0000001a1fba723e */ /* 0x000fe200048060ff */
[----:B------:R-:W-:Y:S02]  /*75f0*/  HADD2.F32 R129, -RZ, R130.H0_H0 ;  /* 0x20000082ff817230 */ /* 0x000fe40000004100 */
[C---:B------:R-:W-:Y:S01]  /*7600*/  FMUL R35, R70.reuse, R35 ;  /* 0x0000002346237220 */ /* 0x040fe20000400000 */
[----:B------:R-:W-:Y:S01]  /*7610*/  HADD2.F32 R107, -RZ, R108.H0_H0 ;  /* 0x2000006cff6b7230 */ /* 0x000fe20000004100 */
[----:B------:R-:W-:Y:S01]  /*7620*/  F2FP.SATFINITE.E5M2.F32.PACK_AB_MERGE_C R186, R25, R24, R186 ;  /* 0x0000001819ba723e */ /* 0x000fe200048060ba */
[----:B------:R-:W-:Y:S02]  /*7630*/  HADD2.F32 R130, -RZ, R130.H1_H1 ;  /* 0x30000082ff827230 */ /* 0x000fe40000004100 */
[C---:B------:R-:W-:Y:S01]  /*7640*/  FFMA R35, R73.reuse, R104, R35 ;  /* 0x0000006849237223 */ /* 0x040fe20000000023 */
[C---:B------:R-:W-:Y:S01]  /*7650*/  FFMA R32, R73.reuse, R105, R32 ;  /* 0x0000006949207223 */ /* 0x040fe20000000020 */
[----:B------:R-:W-:Y:S01]  /*7660*/  FFMA R33, R73, R106, R33 ;  /* 0x0000006a49217223 */ /* 0x000fe20000000021 */
[----:B------:R-:W-:Y:S02]  /*7670*/  HADD2.F32 R108, -RZ, R108.H1_H1 ;  /* 0x3000006cff6c7230 */ /* 0x000fe40000004100 */
        /* <DEDUP_REMOVED lines=16> */
[----:B------:R1:W-:Y:S01]  /*7780*/  STS.128 [R182+0x4010], R184 ;  /* 0x004010b8b6007388 */ /* 0x0003e20000000c00 */
        /* <DEDUP_REMOVED lines=8> */
[----:B------:R-:W-:Y:S01]  /*7810*/  FFMA R41, R73, R114, R41 ;  /* 0x0000007249297223 */ /* 0x000fe20000000029 */
[----:B------:R-:W-:Y:S01]  /*7820*/  ISETP.NE.AND P0, PT, R181, RZ, PT ;  /* 0x000000ffb500720c */ /* 0x000fe20003f05270 */
        /* <DEDUP_REMOVED lines=10> */
[C---:B------:R-:W-:Y:S01]  /*78d0*/  FMUL R51, R70.reuse, R51 ;  /* 0x0000003346337220 */ /* 0x040fe20000400000 */
[--C-:B------:R-:W-:Y:S02]  /*78e0*/  HADD2.F32 R123, -RZ, R124.reuse.H0_H0 ;  /* 0x2000007cff7b7230 */ /* 0x100fe40000004100 */
[C---:B------:R-:W-:Y:S01]  /*78f0*/  FFMA R46, R73.reuse, R119, R46 ;  /* 0x00000077492e7223 */ /* 0x040fe2000000002e */
[----:B------:R-:W-:Y:S02]  /*7900*/  HADD2.F32 R124, -RZ, R124.H1_H1 ;  /* 0x3000007cff7c7230 */ /* 0x000fe40000004100 */
[C---:B------:R-:W-:Y:S01]  /*7910*/  FMUL R50, R70.reuse, R54 ;  /* 0x0000003646327220 */ /* 0x040fe20000400000 */
[C---:B------:R-:W-:Y:S01]  /*7920*/  FFMA R51, R73.reuse, R120, R51 ;  /* 0x0000007849337223 */ /* 0x040fe20000000033 */
[C---:B------:R-:W-:Y:S01]  /*7930*/  FMUL R55, R70.reuse, R55 ;  /* 0x0000003746377220 */ /* 0x040fe20000400000 */
[C---:B------:R-:W-:Y:S01]  /*7940*/  FFMA R48, R73.reuse, R121, R48 ;  /* 0x0000007949307223 */ /* 0x040fe20000000030 */
[C---:B------:R-:W-:Y:S01]  /*7950*/  FFMA R49, R73.reuse, R122, R49 ;  /* 0x0000007a49317223 */ /* 0x040fe20000000031 */
        /* <DEDUP_REMOVED lines=20> */
[----:B------:R-:W-:Y:S01]  /*7aa0*/  FFMA R63, R73, R132, R63 ;  /* 0x00000084493f7223 */ /* 0x000fe2000000003f */
[----:B------:R-:W-:Y:S01]  /*7ab0*/  FMUL R67, R70, R67 ;  /* 0x0000004346437220 */ /* 0x000fe20000400000 */
[----:B------:R-:W-:Y:S01]  /*7ac0*/  F2FP.SATFINITE.E5M2.F32.PACK_AB_MERGE_C R190, R47, R42, RZ ;  /* 0x0000002a2fbe723e */ /* 0x000fe200048060ff */
[----:B------:R-:W-:Y:S01]  /*7ad0*/  FFMA R60, R73, R133, R60 ;  /* 0x00000085493c7223 */ /* 0x000fe2000000003c */
[----:B------:R-:W-:Y:S01]  /*7ae0*/  F2FP.SATFINITE.E5M2.F32.PACK_AB_MERGE_C R191, R51, R46, RZ ;  /* 0x0000002e33bf723e */ /* 0x000fe200048060ff */
[C---:B------:R-:W-:Y:S01]  /*7af0*/  FFMA R61, R73.reuse, R134, R61 ;  /* 0x00000086493d7223 */ /* 0x040fe2000000003d */
[C---:B------:R-:W-:Y:S01]  /*7b00*/  FFMA R62, R73.reuse, R135, R62 ;  /* 0x00000087493e7223 */ /* 0x040fe2000000003e */
[----:B------:R-:W-:Y:S01]  /*7b10*/  FFMA R67, R73, R136, R67 ;  /* 0x0000008849437223 */ /* 0x000fe20000000043 */
[----:B------:R-:W-:Y:S02]  /*7b20*/  F2FP.SATFINITE.E5M2.F32.PACK_AB_MERGE_C R190, R41, R40, R190 ;  /* 0x0000002829be723e */ /* 0x000fe400048060be */
[----:B------:R-:W-:Y:S02]  /*7b30*/  F2FP.SATFINITE.E5M2.F32.PACK_AB_MERGE_C R191, R45, R44, R191 ;  /* 0x0000002c2dbf723e */ /* 0x000fe400048060bf */
[----:B------:R-:W-:Y:S02]  /*7b40*/  F2FP.SATFINITE.E5M2.F32.PACK_AB_MERGE_C R196, R55, R50, RZ ;  /* 0x0000003237c4723e */ /* 0x000fe400048060ff */
[----:B------:R-:W-:Y:S01]  /*7b50*/  F2FP.SATFINITE.E5M2.F32.PACK_AB_MERGE_C R197, R59, R54, RZ ;  /* 0x000000363bc5723e */ /* 0x000fe200048060ff */
[----:B------:R1:W-:Y:S01]  /*7b60*/  STS.128 [R192+0x4020], R188 ;  /* 0x004020bcc0007388 */ /* 0x0003e20000000c00 */
[----:B------:R-:W-:Y:S02]  /*7b70*/  F2FP.SATFINITE.E5M2.F32.PACK_AB_MERGE_C R198, R63, R58, RZ ;  /* 0x0000003a3fc6723e */ /* 0x000fe400048060ff */
[----:B------:R-:W-:Y:S02]  /*7b80*/  F2FP.SATFINITE.E5M2.F32.PACK_AB_MERGE_C R199, R67, R62, RZ ;  /* 0x0000003e43c7723e */ /* 0x000fe400048060ff */
[----:B------:R-:W-:Y:S02]  /*7b90*/  F2FP.SATFINITE.E5M2.F32.PACK_AB_MERGE_C R196, R49, R48, R196 ;  /* 0x0000003031c4723e */ /* 0x000fe400048060c4 */
[----:B------:R-:W-:Y:S02]  /*7ba0*/  F2FP.SATFINITE.E5M2.F32.PACK_AB_MERGE_C R197, R53, R52, R197 ;  /* 0x0000003435c5723e */ /* 0x000fe400048060c5 */
[----:B------:R-:W-:Y:S02]  /*7bb0*/  F2FP.SATFINITE.E5M2.F32.PACK_AB_MERGE_C R198, R57, R56, R198 ;  /* 0x0000003839c6723e */ /* 0x000fe400048060c6 */
[----:B------:R-:W-:Y:S02]  /*7bc0*/  F2FP.SATFINITE.E5M2.F32.PACK_AB_MERGE_C R199, R61, R60, R199 ;  /* 0x0000003c3dc7723e */ /* 0x000fe400048060c7 */
[----:B------:R-:W-:Y:S02]  /*7bd0*/  LEA R200, R169, UR44, 0x3 ;  /* 0x0000002ca9c87c11 */ /* 0x000fe4000f8e18ff */
[----:B------:R-:W-:Y:S01]  /*7be0*/  @P6 SHF.L.U32 R205, R168, 0x1f, RZ ;  /* 0x0000001fa8cd6819 */ /* 0x000fe200000006ff */
[----:B------:R1:W-:Y:S01]  /*7bf0*/  STS.128 [R183+0x4010], R196 ;  /* 0x004010c4b7007388 */ /* 0x0003e20000000c00 */
[----:B------:R-:W-:Y:S01]  /*7c00*/  @!PT LDS RZ, [RZ] ;  /* 0x00000000fffff984 */ /* 0x000fe20000000800 */
[----:B------:R-:W-:Y:S01]  /*7c10*/  @!PT LDS RZ, [RZ] ;  /* 0x00000000fffff984 */ /* 0x000fe20000000800 */
[----:B------:R-:W-:Y:S01]  /*7c20*/  @!PT LDS RZ, [RZ] ;  /* 0x00000000fffff984 */ /* 0x000fe20000000800 */
[----:B------:R-:W-:Y:S01]  /*7c30*/  @!PT LDS RZ, [RZ] ;  /* 0x00000000fffff984 */ /* 0x000fe20000000800 */
[----:B------:R2:W-:Y:S07]  /*7c40*/  MEMBAR.ALL.CTA ;  /* 0x0000000000007992 */ /* 0x0005ee0000008000 */
[----:B--2---:R-:W2:Y:S02]  /*7c50*/  FENCE.VIEW.ASYNC.S ;  /* 0x00000000000073c6 */ /* 0x004ea40000000000 */
[----:B--2---:R-:W-:Y:S06]  /*7c60*/  BAR.SYNC.DEFER_BLOCKING 0x1, 0x80 ;  /* 0x0042000000007b1d */ /* 0x004fec0000010000 */
[----:B------:R-:W-:Y:S05]  /*7c70*/  @P0 BRA `(.L_x_118) ;  /* 0x0000000000280947 */ /* 0x000fea0003800000 */
[----:B------:R-:W-:Y:S01]  /*7c80*/  UIADD3 UR4, UPT, UPT, UR44, 0x4200, URZ ;  /* 0x000042002c047890 */ /* 0x000fe2000fffe0ff */
[----:B------:R-:W-:Y:S05]  /*7c90*/  UMOV UR51, UR36 ;  /* 0x0000002400337c82 */ /* 0x000fea0008000000 */
[----:B------:R-:W-:Y:S01]  /*7ca0*/  MOV R180, UR4 ;  /* 0x0000000400b47c02 */ /* 0x000fe20008000f00 */
[----:B------:R-:W-:Y:S03]  /*7cb0*/  UIADD3 UR4, UP0, UPT, UR62, 0x680, URZ ;  /* 0x000006803e047890 */ /* 0x000fe6000ff1e0ff */
[----:B------:R-:W-:Y:S01]  /*7cc0*/  R2UR UR48, R180 ;  /* 0x00000000b43072ca */ /* 0x000fe200000e0000 */
[----:B------:R-:W-:Y:S11]  /*7cd0*/  UIADD3.X UR5, UPT, UPT, URZ, UR63, URZ, UP0, !UPT ;  /* 0x0000003fff057290 */ /* 0x000ff600087fe4ff */
[----:B------:R-:W-:Y:S01]  /*7ce0*/  @!UPT UIADD3 URZ, UPT, UPT, URZ, URZ, URZ ;  /* 0x000000fffffff290 */ /* 0x000fe2000fffe0ff */
[----:B------:R2:W-:Y:S01]  /*7cf0*/  UTMASTG.3D [UR48], [UR4] ;  /* 0x00000030040073b5 */ /* 0x0005e20008010000 */
[----:B------:R0:W-:Y:S01]  /*7d00*/  UTMACMDFLUSH ;  /* 0x00000000000079b7 */ /* 0x0001e20000000000 */
[----:B--2---:R-:W-:Y:S04]  /*7d10*/  DEPBAR.LE SB0, 0x1 ;  /* 0x000080400000791a */ /* 0x004fe80000000000 */
.L_x_118:
[----:B------:R-:W-:Y:S05]  /*7d20*/  BSYNC.RECONVERGENT B0 ;  /* 0x0000000000007941 */ /* 0x000fea0003800200 */
.L_x_117:
[----:B------:R-:W-:Y:S06]  /*7d30*/  BAR.SYNC.DEFER_BLOCKING 0x1, 0x80 ;  /* 0x0042000000007b1d */ /* 0x000fec0000010000 */
[----:B------:R-:W2:Y:S01]  /*7d40*/  @P6 SYNCS.PHASECHK.TRANS64.TRYWAIT P0, [R200+URZ+0x80], R205 ;  /* 0x000080cdc80065a7 */ /* 0x000ea200080011ff */
[----:B------:R-:W-:Y:S01]  /*7d50*/  BSSY B1, `(.L_x_119) ;  /* 0x0000023000017945 */ /* 0x000fe20003800000 */
[----:B--2---:R-:W-:Y:S03]  /*7d60*/  @P6 SEL R193, RZ, 0x1, !P0 ;  /* 0x00000001ffc16807 */ /* 0x004fe60004000000 */
[----:B------:R-:W-:Y:S05]  /*7d70*/  @!P6 BRA `(.L_x_120) ;  /* 0x000000000080e947 */ /* 0x000fea0003800000 */
[----:B------:R-:W-:Y:S01]  /*7d80*/  ISETP.NE.AND P1, PT, R194, RZ, PT ;  /* 0x000000ffc200720c */ /* 0x000fe20003f25270 */
[----:B------:R-:W2:Y:S01]  /*7d90*/  S2R R0, SR_CgaCtaId ;  /* 0x0000000000007919 */ /* 0x000ea20000008800 */
[----:B------:R-:W-:Y:S01]  /*7da0*/  ISETP.NE.AND P0, PT, R193, RZ, PT ;  /* 0x000000ffc100720c */ /* 0x000fe20003f05270 */
[----:B------:R-:W-:Y:S10]  /*7db0*/  BSSY B0, `(.L_x_121) ;  /* 0x0000009000007945 */ /* 0x000ff40003800000 */
[----:B------:R-:W-:Y:S04]  /*7dc0*/  @P1 IMAD R2, R169, 0x2000, R178 ;  /* 0x00002000a9021824 */ /* 0x000fe800078e02b2 */
[C---:B------:R-:W-:Y:S01]  /*7dd0*/  @P1 IMAD.IADD R4, R2.reuse, 0x1, R195 ;  /* 0x0000000102041824 */ /* 0x040fe200078e02c3 */
[----:B------:R-:W-:Y:S03]  /*7de0*/  @P1 IADD3 R203, PT, PT, R2, R203, RZ ;  /* 0x000000cb02cb1210 */ /* 0x000fe60007ffe0ff */
[----:B------:R-:W-:Y:S01]  /*7df0*/  @P1 IMAD.IADD R201, R201, 0x1, R4 ;  /* 0x00000001c9c91824 */ /* 0x000fe200078e0204 */
[----:B------:R-:W-:Y:S06]  /*7e00*/  @P0 BRA `(.L_x_122) ;  /* 0x00000000000c0947 */ /* 0x000fec0003800000 */
[----:B------:R-:W-:Y:S04]  /*7e10*/  SHF.L.U32 R3, R168, 0x1f, RZ ;  /* 0x0000001fa8037819 */ /* 0x000fe800000006ff */
[----:B------:R-:W3:Y:S02]  /*7e20*/  SYNCS.PHASECHK.TRANS64.TRYWAIT P0, [R200+URZ+0x80], R3 ;  /* 0x00008003c80075a7 */ /* 0x000ee400080011ff */
[----:B---3--:R-:W-:Y:S05]  /*7e30*/  @!P0 BRA `(.L_x_123) ;  /* 0x0000002000648947 */ /* 0x008fea0003800000 */
.L_x_122:
[----:B------:R-:W-:Y:S05]  /*7e40*/  BSYNC B0 ;  /* 0x0000000000007941 */ /* 0x000fea0003800000 */
.L_x_121:
[----:B------:R-:W-:Y:S01]  /*7e50*/  ISETP.NE.AND P0, PT, R194, RZ, PT ;  /* 0x000000ffc200720c */ /* 0x000fe20003f05270 */
[----:B---3--:R-:W-:Y:S02]  /*7e60*/  VIADD R3, R200, 0x90 ;  /* 0x00000090c8037836 */ /* 0x008fe40000000000 */
[----:B------:R-:W-:Y:S03]  /*7e70*/  VIADD R169, R169, 0x1 ;  /* 0x00000001a9a97836 */ /* 0x000fe60000000000 */
[----:B--2---:R-:W-:Y:S07]  /*7e80*/  PRMT R0, R0, 0x654, R3 ;  /* 0x0000065400007816 */ /* 0x004fee0000000003 */
[----:B------:R2:W3:Y:S04]  /*7e90*/  @P0 LDS.128 R140, [R2] ;  /* 0x00000000028c0984 */ /* 0x0004e80000000c00 */
[----:B------:R2:W4:Y:S04]  /*7ea0*/  @P0 LDS.128 R144, [R4+0x10] ;  /* 0x0000100004900984 */ /* 0x0005280000000c00 */
        /* <DEDUP_REMOVED lines=13> */
.L_x_120:
[----:B------:R-:W-:Y:S05]  /*7f80*/  BSYNC B1 ;  /* 0x0000000000017941 */ /* 0x000fea0003800000 */
.L_x_119:
[----:B--2---:R-:W-:Y:S05]  /*7f90*/  VIADD R0, R71, 0x40 ;  /* 0x0000004047007836 */ /* 0x004fea0000000000 */
[----:B------:R-:W-:Y:S04]  /*7fa0*/  SHF.R.U32.HI R0, RZ, 0x15, R0 ;  /* 0x00000015ff007819 */ /* 0x000fe80000011600 */
[----:B------:R-:W-:Y:S11]  /*7fb0*/  LOP3.LUT P0, RZ, R0, 0x3, R163, 0x48, !PT ;  /* 0x0000000300ff7812 */ /* 0x000ff600078048a3 */
[----:B------:R-:W-:Y:S02]  /*7fc0*/  @!UPT UIADD3 URZ, UPT, UPT, URZ, URZ, URZ ;  /* 0x000000fffffff290 */ /* 0x000fe4000fffe0ff */
[----:B------:R-:W-:Y:S05]  /*7fd0*/  @!P0 BRA `(.L_x_124) ;  /* 0x0000000000408947 */ /* 0x000fea0003800000 */
[----:B------:R-:W2:Y:S01]  /*7fe0*/  LDCU.64 UR8, c[0x4][0x70] ;  /* 0x01000e00ff0877ac */ /* 0x000ea20008000a00 */
[----:B------:R-:W-:Y:S01]  /*7ff0*/  MOV R3, 0x0 ;  /* 0x0000000000037802 */ /* 0x000fe20000000f00 */
[----:B------:R-:W-:Y:S02]  /*8000*/  HFMA2 R12, -RZ, RZ, 0, 5.9604644775390625e-08 ;  /* 0x00000001ff0c7431 */ /* 0x000fe400000001ff */
[----:B------:R-:W-:Y:S02]  /*8010*/  IMAD.MOV.U32 R8, RZ, RZ, 0x192 ;  /* 0x00000192ff087424 */ /* 0x000fe400078e00ff */
[----:B------:R-:W-:Y:S01]  /*8020*/  IMAD.MOV.U32 R13, RZ, RZ, RZ ;  /* 0x000000ffff0d7224 */ /* 0x000fe200078e00ff */
[----:B------:R-:W5:Y:S01]  /*8030*/  LDCU.64 UR6, c[0x4][0x78] ;  /* 0x01000f00ff0677ac */ /* 0x000f620008000a00 */
[----:B------:R-:W1:Y:S01]  /*8040*/  LDC.64 R2, c[0x4][R3] ;  /* 0x0100000003027b82 */ /* 0x000e620000000a00 */
[----:B------:R-:W3:Y:S01]  /*8050*/  LDCU.64 UR4, c[0x4][0x10] ;  /* 0x01000200ff0477ac */ /* 0x000ee20008000a00 */
[----:B--2---:R-:W-:Y:S01]  /*8060*/  MOV R5, UR9 ;  /* 0x0000000900057c02 */ /* 0x004fe20008000f00 */
[----:B------:R-:W-:Y:S01]  /*8070*/  IMAD.U32 R4, RZ, RZ, UR8 ;  /* 0x00000008ff047e24 */ /* 0x000fe2000f8e00ff */
[----:B-----5:R-:W-:Y:S01]  /*8080*/  MOV R7, UR7 ;  /* 0x0000000700077c02 */ /* 0x020fe20008000f00 */
[----:B------:R-:W-:Y:S01]  /*8090*/  IMAD.U32 R6, RZ, RZ, UR6 ;  /* 0x00000006ff067e24 */ /* 0x000fe2000f8e00ff */
[----:B---3--:R-:W-:Y:S01]  /*80a0*/  MOV R11, UR5 ;  /* 0x00000005000b7c02 */ /* 0x008fe20008000f00 */
[----:B------:R-:W-:Y:S02]  /*80b0*/  IMAD.U32 R10, RZ, RZ, UR4 ;  /* 0x00000004ff0a7e24 */ /* 0x000fe4000f8e00ff */
[----:B------:R-:W-:Y:S07]  /*80c0*/  LEPC R20, `(.L_x_124) ;  /* 0x000000001014794e */ /* 0x000fee0000000000 */
[----:B-1--4-:R-:W-:Y:S05]  /*80d0*/  CALL.ABS.NOINC R2 ;  /* 0x0000000002007343 */ /* 0x012fea0003c00000 */
.L_x_124:
[----:B------:R-:W-:Y:S01]  /*80e0*/  ISETP.NE.AND P0, PT, R181, RZ, PT ;  /* 0x000000ffb500720c */ /* 0x000fe20003f05270 */
[----:B------:R-:W-:Y:S05]  /*80f0*/  WARPSYNC.ALL ;  /* 0x0000000000007948 */ /* 0x000fea0003800000 */
[----:B------:R-:W-:Y:S01]  /*8100*/  R2UR UR4, R71 ;  /* 0x00000000470472ca */ /* 0x000fe200000e0000 */
[----:B------:R-:W-:Y:S01]  /*8110*/  BSSY.RECONVERGENT B0, `(.L_x_125) ;  /* 0x000011c000007945 */ /* 0x000fe20003800200 */
[----:B---3--:R-:W-:Y:S02]  /*8120*/  F2FP.F16.E5M2.UNPACK_B R11, R141 ;  /* 0x0000008dff0b723e */ /* 0x008fe400020004ff */
[----:B------:R-:W-:Y:S02]  /*8130*/  F2FP.F16.E5M2.UNPACK_B R10, R142 ;  /* 0x0000008eff0a723e */ /* 0x000fe400020004ff */
[----:B------:R-:W-:Y:S01]  /*8140*/  F2FP.F16.E5M2.UNPACK_B R9, R143 ;  /* 0x0000008fff09723e */ /* 0x000fe200020004ff */
[--C-:B------:R-:W-:Y:S01]  /*8150*/  HADD2.F32 R74, -RZ, R11.reuse.H0_H0 ;  /* 0x2000000bff4a7230 */ /* 0x100fe20000004100 */
[----:B----4-:R-:W-:Y:S01]  /*8160*/  F2FP.F16.E5M2.UNPACK_B R8, R144 ;  /* 0x00000090ff08723e */ /* 0x010fe200020004ff */
[----:B------:R-:W-:Y:S01]  /*8170*/  HADD2.F32 R76, -RZ, R11.H1_H1 ;  /* 0x3000000bff4c7230 */ /* 0x000fe20000004100 */
[----:B------:R-:W-:Y:S01]  /*8180*/  F2FP.F16.E5M2.UNPACK_B R7, R145 ;  /* 0x00000091ff07723e */ /* 0x000fe200020004ff */
[--C-:B------:R-:W-:Y:S01]  /*8190*/  HADD2.F32 R77, -RZ, R10.reuse.H0_H0 ;  /* 0x2000000aff4d7230 */ /* 0x100fe20000004100 */
[----:B------:R-:W-:Y:S01]  /*81a0*/  F2FP.F16.E5M2.UNPACK_B R6, R146 ;  /* 0x00000092ff06723e */ /* 0x000fe200020004ff */
[----:B------:R-:W-:Y:S01]  /*81b0*/  HADD2.F32 R80, -RZ, R10.H1_H1 ;  /* 0x3000000aff507230 */ /* 0x000fe20000004100 */
[----:B------:R-:W-:Y:S01]  /*81c0*/  F2FP.F16.E5M2.UNPACK_B R5, R147 ;  /* 0x00000093ff05723e */ /* 0x000fe200020004ff */
[--C-:B------:R-:W-:Y:S01]  /*81d0*/  HADD2.F32 R81, -RZ, R9.reuse.H0_H0 ;  /* 0x20000009ff517230 */ /* 0x100fe20000004100 */
[----:B-1----:R-:W-:Y:S01]  /*81e0*/  F2FP.F16.E5M2.UNPACK_B R4, R148 ;  /* 0x00000094ff04723e */ /* 0x002fe200020004ff */
[----:B------:R-:W-:Y:S01]  /*81f0*/  HADD2.F32 R83, -RZ, R9.H1_H1 ;  /* 0x30000009ff537230 */ /* 0x000fe20000004100 */
[-C--:B------:R-:W-:Y:S01]  /*8200*/  F2FP.F16.E5M2.UNPACK_B R2, R140.reuse ;  /* 0x0000008cff02723e */ /* 0x080fe200020004ff */
[--C-:B------:R-:W-:Y:S01]  /*8210*/  HADD2.F32 R86, -RZ, R8.reuse.H0_H0 ;  /* 0x20000008ff567230 */ /* 0x100fe20000004100 */
[----:B------:R-:W-:Y:S01]  /*8220*/  F2FP.F16.E5M2.UNPACK_B R140, R140.H1 ;  /* 0x0000008cff8c723e */ /* 0x000fe200030004ff */
[----:B------:R-:W-:Y:S01]  /*8230*/  HADD2.F32 R87, -RZ, R8.H1_H1 ;  /* 0x30000008ff577230 */ /* 0x000fe20000004100 */
[----:B------:R-:W-:Y:S01]  /*8240*/  F2FP.F16.E5M2.UNPACK_B R141, R141.H1 ;  /* 0x0000008dff8d723e */ /* 0x000fe200030004ff */
[--C-:B------:R-:W-:Y:S01]  /*8250*/  HADD2.F32 R90, -RZ, R7.reuse.H0_H0 ;  /* 0x20000007ff5a7230 */ /* 0x100fe20000004100 */
[----:B------:R-:W-:Y:S01]  /*8260*/  F2FP.F16.E5M2.UNPACK_B R142, R142.H1 ;  /* 0x0000008eff8e723e */ /* 0x000fe200030004ff */
[----:B------:R-:W-:Y:S01]  /*8270*/  HADD2.F32 R91, -RZ, R7.H1_H1 ;  /* 0x30000007ff5b7230 */ /* 0x000fe20000004100 */
[----:B------:R-:W-:Y:S01]  /*8280*/  F2FP.F16.E5M2.UNPACK_B R143, R143.H1 ;  /* 0x0000008fff8f723e */ /* 0x000fe200030004ff */
[--C-:B------:R-:W-:Y:S01]  /*8290*/  HADD2.F32 R94, -RZ, R6.reuse.H0_H0 ;  /* 0x20000006ff5e7230 */ /* 0x100fe20000004100 */
[----:B------:R-:W-:Y:S01]  /*82a0*/  IADD3 R164, PT, PT, R164, 0xf0, RZ ;  /* 0x000000f0a4a47810 */ /* 0x000fe20007ffe0ff */
[----:B------:R-:W-:Y:S01]  /*82b0*/  HADD2.F32 R95, -RZ, R6.H1_H1 ;  /* 0x30000006ff5f7230 */ /* 0x000fe20000004100 */
[----:B------:R-:W-:Y:S01]  /*82c0*/  F2FP.F16.E5M2.UNPACK_B R107, R149 ;  /* 0x00000095ff6b723e */ /* 0x000fe200020004ff */
[--C-:B------:R-:W-:Y:S01]  /*82d0*/  HADD2.F32 R98, -RZ, R5.reuse.H0_H0 ;  /* 0x20000005ff627230 */ /* 0x100fe20000004100 */
[----:B------:R-:W-:Y:S01]  /*82e0*/  LOP3.LUT R164, R164, 0xfefffff8, RZ, 0xc0, !PT ;  /* 0xfefffff8a4a47812 */ /* 0x000fe200078ec0ff */
[----:B------:R-:W-:Y:S01]  /*82f0*/  HADD2.F32 R99, -RZ, R5.H1_H1 ;  /* 0x30000005ff637230 */ /* 0x000fe20000004100 */
[----:B------:R-:W-:Y:S01]  /*8300*/  F2FP.F16.E5M2.UNPACK_B R111, R150 ;  /* 0x00000096ff6f723e */ /* 0x000fe200020004ff */
[--C-:B------:R-:W-:Y:S01]  /*8310*/  HADD2.F32 R102, -RZ, R4.reuse.H0_H0 ;  /* 0x20000004ff667230 */ /* 0x100fe20000004100 */
[----:B------:R-:W-:Y:S01]  /*8320*/  F2FP.F16.E5M2.UNPACK_B R115, R151 ;  /* 0x00000097ff73723e */ /* 0x000fe200020004ff */
[----:B------:R-:W-:Y:S01]  /*8330*/  HADD2.F32 R103, -RZ, R4.H1_H1 ;  /* 0x30000004ff677230 */ /* 0x000fe20000004100 */
[----:B------:R-:W-:Y:S01]  /*8340*/  F2FP.F16.E5M2.UNPACK_B R119, R152 ;  /* 0x00000098ff77723e */ /* 0x000fe200020004ff */
[----:B------:R-:W1:Y:S01]  /*8350*/  LDTM.x64 R4, tmem[UR4+0x40] ;  /* 0x00004004000479ee */ /* 0x000e620008340000 */
[--C-:B------:R-:W-:Y:S01]  /*8360*/  HADD2.F32 R0, -RZ, R2.reuse.H0_H0 ;  /* 0x20000002ff007230 */ /* 0x100fe20000004100 */
[----:B------:R-:W-:Y:S01]  /*8370*/  NOP ;  /* 0x0000000000007918 */ /* 0x000fe20000000000 */
[----:B-1----:R1:W-:Y:S01]  /*8380*/  SYNCS.ARRIVE.TRANS64.RED.A1T0 RZ, [R164+URZ], RZ ;  /* 0x000000ffa4ff79a7 */ /* 0x0023e200081004ff */
[----:B------:R-:W-:Y:S01]  /*8390*/  HADD2.F32 R2, -RZ, R2.H1_H1 ;  /* 0x30000002ff027230 */ /* 0x000fe20000004100 */
[----:B------:R-:W-:Y:S01]  /*83a0*/  F2FP.F16.E5M2.UNPACK_B R123, R153 ;  /* 0x00000099ff7b723e */ /* 0x000fe200020004ff */
[----:B------:R-:W-:Y:S01]  /*83b0*/  HADD2.F32 R78, -RZ, R141.H1_H1 ;  /* 0x3000008dff4e7230 */ /* 0x000fe20000004100 */
[----:B------:R-:W-:Y:S01]  /*83c0*/  F2FP.F16.E5M2.UNPACK_B R127, R154 ;  /* 0x0000009aff7f723e */ /* 0x000fe200020004ff */
[--C-:B------:R-:W-:Y:S01]  /*83d0*/  HADD2.F32 R106, -RZ, R107.reuse.H0_H0 ;  /* 0x2000006bff6a7230 */ /* 0x100fe20000004100 */
[----:B------:R-:W-:Y:S01]  /*83e0*/  F2FP.F16.E5M2.UNPACK_B R130, R155 ;  /* 0x0000009bff82723e */ /* 0x000fe200020004ff */
[----:B------:R-:W-:Y:S01]  /*83f0*/  HADD2.F32 R107, -RZ, R107.H1_H1 ;  /* 0x3000006bff6b7230 */ /* 0x000fe20000004100 */
[----:B------:R-:W-:Y:S01]  /*8400*/  F2FP.F16.E5M2.UNPACK_B R144, R144.H1 ;  /* 0x00000090ff90723e */ /* 0x000fe200030004ff */
        /* <DEDUP_REMOVED lines=12> */
[C---:B------:R-:W-:Y:S01]  /*84d0*/  FMUL R4, R70.reuse, R4 ;  /* 0x0000000446047220 */ /* 0x040fe20000400000 */
[C---:B------:R-:W-:Y:S01]  /*84e0*/  FMUL R5, R70.reuse, R5 ;  /* 0x0000000546057220 */ /* 0x040fe20000400000 */
[--C-:B------:R-:W-:Y:S02]  /*84f0*/  HADD2.F32 R3, -RZ, R140.reuse.H0_H0 ;  /* 0x2000008cff037230 */ /* 0x100fe40000004100 */
        /* <DEDUP_REMOVED lines=9> */
[----:B------:R-:W-:Y:S02]  /*8590*/  HADD2.F32 R122, -RZ, R123.H0_H0 ;  /* 0x2000007bff7a7230 */ /* 0x000fe40000004100 */
[C---:B------:R-:W-:Y:S01]  /*85a0*/  FMUL R6, R70.reuse, R6 ;  /* 0x0000000646067220 */ /* 0x040fe20000400000 */
[----:B------:R-:W-:Y:S02]  /*85b0*/  HADD2.F32 R72, -RZ, R140.H1_H1 ;  /* 0x3000008cff487230 */ /* 0x000fe40000004100 */
[C---:B------:R-:W-:Y:S01]  /*85c0*/  FMUL R7, R70.reuse, R7 ;  /* 0x0000000746077220 */ /* 0x040fe20000400000 */
[----:B------:R-:W-:Y:S02]  /*85d0*/  HADD2.F32 R75, -RZ, R141.H0_H0 ;  /* 0x2000008dff4b7230 */ /* 0x000fe40000004100 */
[C---:B------:R-:W-:Y:S01]  /*85e0*/  FFMA R6, R73.reuse, R3, R6 ;  /* 0x0000000349067223 */ /* 0x040fe20000000006 */
[----:B------:R-:W-:Y:S02]  /*85f0*/  HADD2.F32 R123, -RZ, R123.H1_H1 ;  /* 0x3000007bff7b7230 */ /* 0x000fe40000004100 */
[C---:B------:R-:W-:Y:S01]  /*8600*/  FFMA R7, R73.reuse, R72, R7 ;  /* 0x0000004849077223 */ /* 0x040fe20000000007 */
[C---:B------:R-:W-:Y:S01]  /*8610*/  FFMA R8, R73.reuse, R74, R8 ;  /* 0x0000004a49087223 */ /* 0x040fe20000000008 */
[----:B------:R-:W-:Y:S01]  /*8620*/  FFMA R9, R73, R76, R9 ;  /* 0x0000004c49097223 */ /* 0x000fe20000000009 */
[--C-:B------:R-:W-:Y:S02]  /*8630*/  HADD2.F32 R126, -RZ, R127.reuse.H0_H0 ;  /* 0x2000007fff7e7230 */ /* 0x100fe40000004100 */
[C---:B------:R-:W-:Y:S01]  /*8640*/  FMUL R10, R70.reuse, R10 ;  /* 0x0000000a460a7220 */ /* 0x040fe20000400000 */
[----:B------:R-:W-:Y:S01]  /*8650*/  F2FP.SATFINITE.E5M2.F32.PACK_AB_MERGE_C R76, R7, R6, RZ ;  /* 0x00000006074c723e */ /* 0x000fe200048060ff */
[C---:B------:R-:W-:Y:S01]  /*8660*/  FMUL R7, R70.reuse, R20 ;  /* 0x0000001446077220 */ /* 0x040fe20000400000 */
[----:B------:R-:W-:Y:S02]  /*8670*/  HADD2.F32 R127, -RZ, R127.H1_H1 ;  /* 0x3000007fff7f7230 */ /* 0x000fe40000004100 */
[C---:B------:R-:W-:Y:S01]  /*8680*/  FFMA R10, R73.reuse, R75, R10 ;  /* 0x0000004b490a7223 */ /* 0x040fe2000000000a */
[----:B------:R-:W-:Y:S02]  /*8690*/  HADD2.F32 R72, -RZ, R130.H0_H0 ;  /* 0x20000082ff487230 */ /* 0x000fe40000004100 */
[C---:B------:R-:W-:Y:S01]  /*86a0*/  FMUL R11, R70.reuse, R11 ;  /* 0x0000000b460b7220 */ /* 0x040fe20000400000 */
[--C-:B------:R-:W-:Y:S02]  /*86b0*/  HADD2.F32 R79, -RZ, R142.reuse.H0_H0 ;  /* 0x2000008eff4f7230 */ /* 0x100fe40000004100 */
[C---:B------:R-:W-:Y:S01]  /*86c0*/  FMUL R14, R70.reuse, R14 ;  /* 0x0000000e460e7220 */ /* 0x040fe20000400000 */
[----:B------:R-:W-:Y:S02]  /*86d0*/  HADD2.F32 R82, -RZ, R142.H1_H1 ;  /* 0x3000008eff527230 */ /* 0x000fe40000004100 */
[C---:B------:R-:W-:Y:S01]  /*86e0*/  FFMA R11, R73.reuse, R78, R11 ;  /* 0x0000004e490b7223 */ /* 0x040fe2000000000b */
[C---:B------:R-:W-:Y:S01]  /*86f0*/  FFMA R12, R73.reuse, R77, R12 ;  /* 0x0000004d490c7223 */ /* 0x040fe2000000000c */
[C---:B------:R-:W-:Y:S01]  /*8700*/  FFMA R13, R73.reuse, R80, R13 ;  /* 0x00000050490d7223 */ /* 0x040fe2000000000d */
[----:B------:R-:W-:Y:S01]  /*8710*/  FFMA R14, R73, R79, R14 ;  /* 0x0000004f490e7223 */ /* 0x000fe2000000000e */
[----:B------:R-:W-:Y:S01]  /*8720*/  HADD2.F32 R75, -RZ, R130.H1_H1 ;  /* 0x30000082ff4b7230 */ /* 0x000fe20000004100 */
[----:B------:R-:W-:Y:S01]  /*8730*/  F2FP.SATFINITE.E5M2.F32.PACK_AB_MERGE_C R78, R11, R10, RZ ;  /* 0x0000000a0b4e723e */ /* 0x000fe200048060ff */
[C---:B------:R-:W-:Y:S01]  /*8740*/  FMUL R10, R70.reuse, R21 ;  /* 0x00000015460a7220 */ /* 0x040fe20000400000 */
[C---:B------:R-:W-:Y:S01]  /*8750*/  FMUL R21, R70.reuse, R28 ;  /* 0x0000001c46157220 */ /* 0x040fe20000400000 */
        /* <DEDUP_REMOVED lines=8> */
[C---:B------:R-:W-:Y:S01]  /*87e0*/  FMUL R18, R70.reuse, R25 ;  /* 0x0000001946127220 */ /* 0x040fe20000400000 */
[----:B------:R-:W-:Y:S01]  /*87f0*/  F2FP.SATFINITE.E5M2.F32.PACK_AB_MERGE_C R14, R15, R14, RZ ;  /* 0x0000000e0f0e723e */ /* 0x000fe200048060ff */
        /* <DEDUP_REMOVED lines=8> */
[C---:B------:R-:W-:Y:S01]  /*8880*/  FFMA R11, R73.reuse, R88, R11 ;  /* 0x00000058490b7223 */ /* 0x040fe2000000000b */
[----:B------:R-:W-:Y:S01]  /*8890*/  FMUL R22, R70, R29 ;  /* 0x0000001d46167220 */ /* 0x000fe20000400000 */
        /* <DEDUP_REMOVED lines=13> */
[----:B------:R-:W-:Y:S01]  /*8970*/  FMUL R20, R70, R27 ;  /* 0x0000001b46147220 */ /* 0x000fe20000400000 */
[--C-:B------:R-:W-:Y:S01]  /*8980*/  HADD2.F32 R96, -RZ, R146.reuse.H0_H0 ;  /* 0x20000092ff607230 */ /* 0x100fe20000004100 */
[----:B------:R-:W-:Y:S01]  /*8990*/  F2FP.SATFINITE.E5M2.F32.PACK_AB_MERGE_C R16, R10, R7, R16 ;  /* 0x000000070a10723e */ /* 0x000fe20004806010 */
[----:B------:R-:W-:Y:S02]  /*89a0*/  HADD2.F32 R97, -RZ, R146.H1_H1 ;  /* 0x30000092ff617230 */ /* 0x000fe40000004100 */
[C---:B------:R-:W-:Y:S01]  /*89b0*/  FFMA R20, R73.reuse, R93, R20 ;  /* 0x0000005d49147223 */ /* 0x040fe20000000014 */
[C---:B------:R-:W-:Y:S01]  /*89c0*/  FFMA R21, R73.reuse, R94, R21 ;  /* 0x0000005e49157223 */ /* 0x040fe20000000015 */
[C---:B------:R-:W-:Y:S01]  /*89d0*/  FFMA R22, R73.reuse, R95, R22 ;  /* 0x0000005f49167223 */ /* 0x040fe20000000016 */
[C---:B------:R-:W-:Y:S01]  /*89e0*/  FMUL R23, R70.reuse, R30 ;  /* 0x0000001e46177220 */ /* 0x040fe20000400000 */
[----:B------:R-:W-:Y:S01]  /*89f0*/  FMUL R30, R70, R37 ;  /* 0x00000025461e7220 */ /* 0x000fe20000400000 */
[----:B------:R-:W-:Y:S01]  /*8a00*/  F2FP.SATFINITE.E5M2.F32.PACK_AB_MERGE_C R19, R20, R19, RZ ;  /* 0x000000131413723e */ /* 0x000fe200048060ff */
[C---:B------:R-:W-:Y:S01]  /*8a10*/  FMUL R37, R70.reuse, R44 ;  /* 0x0000002c46257220 */ /* 0x040fe20000400000 */
[C---:B------:R-:W-:Y:S01]  /*8a20*/  FFMA R23, R73.reuse, R96, R23 ;  /* 0x0000006049177223 */ /* 0x040fe20000000017 */
        /* <DEDUP_REMOVED lines=20> */
[----:B------:R-:W-:Y:S01]  /*8b70*/  F2FP.F16.E5M2.UNPACK_B R151, R151.H1 ;  /* 0x00000097ff97723e */ /* 0x000fe200030004ff */
[----:B------:R-:W-:Y:S01]  /*8b80*/  FMUL R38, R70, R45 ;  /* 0x0000002d46267220 */ /* 0x000fe20000400000 */
[----:B------:R-:W-:Y:S01]  /*8b90*/  F2FP.SATFINITE.E5M2.F32.PACK_AB_MERGE_C R19, R28, R27, RZ ;  /* 0x0000001b1c13723e */ /* 0x000fe200048060ff */
[----:B------:R-:W-:Y:S01]  /*8ba0*/  FFMA R31, R73, R104, R31 ;  /* 0x00000068491f7223 */ /* 0x000fe2000000001f */
[C---:B------:R-:W-:Y:S01]  /*8bb0*/  FMUL R45, R70.reuse, R52 ;  /* 0x00000034462d7220 */ /* 0x040fe20000400000 */
[C---:B------:R-:W-:Y:S01]  /*8bc0*/  FMUL R52, R70.reuse, R59 ;  /* 0x0000003b46347220 */ /* 0x040fe20000400000 */
[----:B------:R-:W-:Y:S01]  /*8bd0*/  F2FP.F16.E5M2.UNPACK_B R152, R152.H1 ;  /* 0x00000098ff98723e */ /* 0x000fe200030004ff */
[C---:B------:R-:W-:Y:S01]  /*8be0*/  FMUL R59, R70.reuse, R66 ;  /* 0x00000042463b7220 */ /* 0x040fe20000400000 */
[----:B------:R-:W-:Y:S01]  /*8bf0*/  F2FP.SATFINITE.E5M2.F32.PACK_AB_MERGE_C R66, R13, R12, R14 ;  /* 0x0000000c0d42723e */ /* 0x000fe2000480600e */
        /* <DEDUP_REMOVED lines=11> */
[C---:B------:R-:W-:Y:S01]  /*8cb0*/  FFMA R35, R73.reuse, R108, R35 ;  /* 0x0000006c49237223 */ /* 0x040fe20000000023 */
[C---:B------:R-:W-:Y:S01]  /*8cc0*/  FMUL R36, R70.reuse, R43 ;  /* 0x0000002b46247220 */ /* 0x040fe20000400000 */
[--C-:B------:R-:W-:Y:S02]  /*8cd0*/  HADD2.F32 R112, -RZ, R150.reuse.H0_H0 ;  /* 0x20000096ff707230 */ /* 0x100fe40000004100 */
[C---:B------:R-:W-:Y:S01]  /*8ce0*/  FMUL R39, R70.reuse, R46 ;  /* 0x0000002e46277220 */ /* 0x040fe20000400000 */
[----:B------:R-:W-:Y:S02]  /*8cf0*/  HADD2.F32 R113, -RZ, R150.H1_H1 ;  /* 0x30000096ff717230 */ /* 0x000fe40000004100 */
        /* <DEDUP_REMOVED lines=12> */
[C---:B------:R-:W-:Y:S01]  /*8dc0*/  FMUL R46, R70.reuse, R53 ;  /* 0x00000035462e7220 */ /* 0x040fe20000400000 */
[--C-:B------:R-:W-:Y:S02]  /*8dd0*/  HADD2.F32 R120, -RZ, R152.reuse.H0_H0 ;  /* 0x20000098ff787230 */ /* 0x100fe40000004100 */
[C---:B------:R-:W-:Y:S01]  /*8de0*/  FMUL R50, R70.reuse, R57 ;  /* 0x0000003946327220 */ /* 0x040fe20000400000 */
[C---:B------:R-:W-:Y:S01]  /*8df0*/  FMUL R51, R70.reuse, R58 ;  /* 0x0000003a46337220 */ /* 0x040fe20000400000 */
[C---:B------:R-:W-:Y:S01]  /*8e00*/  FMUL R53, R70.reuse, R60 ;  /* 0x0000003c46357220 */ /* 0x040fe20000400000 */
[C---:B------:R-:W-:Y:S01]  /*8e10*/  FFMA R43, R73.reuse, R116, R43 ;  /* 0x00000074492b7223 */ /* 0x040fe2000000002b */
[----:B------:R-:W-:Y:S02]  /*8e20*/  HADD2.F32 R121, -RZ, R152.H1_H1 ;  /* 0x30000098ff797230 */ /* 0x000fe40000004100 */
[C---:B------:R-:W-:Y:S01]  /*8e30*/  FMUL R47, R70.reuse, R54 ;  /* 0x00000036462f7220 */ /* 0x040fe20000400000 */
[C---:B------:R-:W-:Y:S01]  /*8e40*/  FMUL R57, R70.reuse, R64 ;  /* 0x0000004046397220 */ /* 0x040fe20000400000 */
[C---:B------:R-:W-:Y:S01]  /*8e50*/  FMUL R58, R70.reuse, R65 ;  /* 0x00000041463a7220 */ /* 0x040fe20000400000 */
[C---:B------:R-:W-:Y:S01]  /*8e60*/  FMUL R60, R70.reuse, R67 ;  /* 0x00000043463c7220 */ /* 0x040fe20000400000 */
[----:B------:R-:W-:Y:S01]  /*8e70*/  FFMA R44, R73, R117, R44 ;  /* 0x00000075492c7223 */ /* 0x000fe2000000002c */
[C---:B------:R-:W-:Y:S01]  /*8e80*/  FMUL R48, R70.reuse, R55 ;  /* 0x0000003746307220 */ /* 0x040fe20000400000 */
[----:B------:R-:W-:Y:S01]  /*8e90*/  F2FP.SATFINITE.E5M2.F32.PACK_AB_MERGE_C R64, R5, R4, R76 ;  /* 0x000000040540723e */ /* 0x000fe2000480604c */
[----:B------:R-:W-:Y:S01]  /*8ea0*/  FFMA R45, R73, R118, R45 ;  /* 0x00000076492d7223 */ /* 0x000fe2000000002d */
[----:B------:R-:W-:Y:S01]  /*8eb0*/  F2FP.SATFINITE.E5M2.F32.PACK_AB_MERGE_C R65, R9, R8, R78 ;  /* 0x000000080941723e */ /* 0x000fe2000480604e */
[----:B------:R-:W-:Y:S01]  /*8ec0*/  FMUL R49, R70, R56 ;  /* 0x0000003846317220 */ /* 0x000fe20000400000 */
[----:B------:R-:W-:Y:S01]  /*8ed0*/  F2FP.SATFINITE.E5M2.F32.PACK_AB_MERGE_C R67, R2, R0, R3 ;  /* 0x000000000243723e */ /* 0x000fe20004806003 */
[C---:B------:R-:W-:Y:S01]  /*8ee0*/  FFMA R46, R73.reuse, R119, R46 ;  /* 0x00000077492e7223 */ /* 0x040fe2000000002e */
[----:B------:R-:W-:Y:S01]  /*8ef0*/  F2FP.F16.E5M2.UNPACK_B R154, R154.H1 ;  /* 0x0000009aff9a723e */ /* 0x000fe200030004ff */
[--C-:B------:R-:W-:Y:S02]  /*8f00*/  HADD2.F32 R124, -RZ, R153.reuse.H0_H0 ;  /* 0x20000099ff7c7230 */ /* 0x100fe40000004100 */
[C---:B------:R-:W-:Y:S01]  /*8f10*/  FFMA R47, R73.reuse, R120, R47 ;  /* 0x00000078492f7223 */ /* 0x040fe2000000002f */
[----:B------:R1:W-:Y:S01]  /*8f20*/  STS.128 [R137+UR44+0x6200], R64 ;  /* 0x0062004089007988 */ /* 0x0003e20008000c2c */
[----:B------:R-:W-:Y:S02]  /*8f30*/  HADD2.F32 R125, -RZ, R153.H1_H1 ;  /* 0x30000099ff7d7230 */ /* 0x000fe40000004100 */
[C---:B------:R-:W-:Y:S01]  /*8f40*/  FFMA R48, R73.reuse, R121, R48 ;  /* 0x0000007949307223 */ /* 0x040fe20000000030 */
[C---:B------:R-:W-:Y:S01]  /*8f50*/  FFMA R49, R73.reuse, R122, R49 ;  /* 0x0000007a49317223 */ /* 0x040fe20000000031 */
[----:B------:R-:W-:Y:S01]  /*8f60*/  F2FP.F16.E5M2.UNPACK_B R155, R155.H1 ;  /* 0x0000009bff9b723e */ /* 0x000fe200030004ff */
[C---:B------:R-:W-:Y:S01]  /*8f70*/  FFMA R50, R73.reuse, R123, R50 ;  /* 0x0000007b49327223 */ /* 0x040fe20000000032 */
[----:B------:R-:W-:Y:S01]  /*8f80*/  FMUL R54, R70, R61 ;  /* 0x0000003d46367220 */ /* 0x000fe20000400000 */
[--C-:B------:R-:W-:Y:S01]  /*8f90*/  HADD2.F32 R128, -RZ, R154.reuse.H0_H0 ;  /* 0x2000009aff807230 */ /* 0x100fe20000004100 */
[----:B------:R1:W-:Y:S01]  /*8fa0*/  STS.128 [R182+0x6010], R16 ;  /* 0x00601010b6007388 */ /* 0x0003e20000000c00 */
[----:B------:R-:W-:Y:S01]  /*8fb0*/  F2FP.SATFINITE.E5M2.F32.PACK_AB_MERGE_C R35, R36, R35, RZ ;  /* 0x000000232423723e */ /* 0x000fe200048060ff */
[C---:B------:R-:W-:Y:S01]  /*8fc0*/  FFMA R51, R73.reuse, R124, R51 ;  /* 0x0000007c49337223 */ /* 0x040fe20000000033 */
[----:B------:R-:W-:Y:S01]  /*8fd0*/  F2FP.SATFINITE.E5M2.F32.PACK_AB_MERGE_C R39, R40, R39, RZ ;  /* 0x000000272827723e */ /* 0x000fe200048060ff */
[----:B------:R-:W-:Y:S02]  /*8fe0*/  HADD2.F32 R129, -RZ, R154.H1_H1 ;  /* 0x3000009aff817230 */ /* 0x000fe40000004100 */
[C---:B------:R-:W-:Y:S01]  /*8ff0*/  FMUL R55, R70.reuse, R62 ;  /* 0x0000003e46377220 */ /* 0x040fe20000400000 */
[C---:B------:R-:W-:Y:S01]  /*9000*/  FFMA R52, R73.reuse, R125, R52 ;  /* 0x0000007d49347223 */ /* 0x040fe20000000034 */
[----:B------:R-:W-:Y:S01]  /*9010*/  FMUL R56, R70, R63 ;  /* 0x0000003f46387220 */ /* 0x000fe20000400000 */
[C---:B------:R-:W-:Y:S01]  /*9020*/  FFMA R53, R73.reuse, R126, R53 ;  /* 0x0000007e49357223 */ /* 0x040fe20000000035 */
[C---:B------:R-:W-:Y:S01]  /*9030*/  FFMA R54, R73.reuse, R127, R54 ;  /* 0x0000007f49367223 */ /* 0x040fe20000000036 */
[--C-:B------:R-:W-:Y:S02]  /*9040*/  HADD2.F32 R74, -RZ, R155.reuse.H0_H0 ;  /* 0x2000009bff4a7230 */ /* 0x100fe40000004100 */
[C---:B------:R-:W-:Y:S01]  /*9050*/  FFMA R55, R73.reuse, R128, R55 ;  /* 0x0000008049377223 */ /* 0x040fe20000000037 */
[----:B------:R-:W-:Y:S02]  /*9060*/  HADD2.F32 R131, -RZ, R155.H1_H1 ;  /* 0x3000009bff837230 */ /* 0x000fe40000004100 */
[C---:B------:R-:W-:Y:S01]  /*9070*/  FFMA R56, R73.reuse, R129, R56 ;  /* 0x0000008149387223 */ /* 0x040fe20000000038 */
[----:B------:R-:W-:Y:S01]  /*9080*/  F2FP.SATFINITE.E5M2.F32.PACK_AB_MERGE_C R43, R44, R43, RZ ;  /* 0x0000002b2c2b723e */ /* 0x000fe200048060ff */
[C---:B------:R-:W-:Y:S01]  /*9090*/  FFMA R57, R73.reuse, R72, R57 ;  /* 0x0000004849397223 */ /* 0x040fe20000000039 */
[C---:B------:R-:W-:Y:S01]  /*90a0*/  FFMA R58, R73.reuse, R75, R58 ;  /* 0x0000004b493a7223 */ /* 0x040fe2000000003a */
[C---:B------:R-:W-:Y:S01]  /*90b0*/  FFMA R59, R73.reuse, R74, R59 ;  /* 0x0000004a493b7223 */ /* 0x040fe2000000003b */
[----:B------:R-:W-:Y:S01]  /*90c0*/  F2FP.SATFINITE.E5M2.F32.PACK_AB_MERGE_C R33, R34, R33, R35 ;  /* 0x000000212221723e */ /* 0x000fe20004806023 */
[----:B------:R-:W-:Y:S01]  /*90d0*/  FFMA R60, R73, R131, R60 ;  /* 0x00000083493c7223 */ /* 0x000fe2000000003c */
[----:B------:R-:W-:Y:S02]  /*90e0*/  F2FP.SATFINITE.E5M2.F32.PACK_AB_MERGE_C R32, R30, R29, R32 ;  /* 0x0000001d1e20723e */ /* 0x000fe40004806020 */
        /* <DEDUP_REMOVED lines=11> */
[----:B------:R-:W-:Y:S03]  /*91a0*/  IADD3 R68, PT, PT, R68, 0x1, RZ ;  /* 0x0000000144447810 */ /* 0x000fe60007ffe0ff */
        /* <DEDUP_REMOVED lines=9> */
[----:B------:R-:W-:Y:S02]  /*9240*/  UIADD3 UR4, UP0, UPT, UR62, 0x680, URZ ;  /* 0x000006803e047890 */ /* 0x000fe4000ff1e0ff */
[----:B------:R-:W-:Y:S02]  /*9250*/  UIADD3 UR9, UPT, UPT, UR49, 0x40, URZ ;  /* 0x0000004031097890 */ /* 0x000fe4000fffe0ff */
[----:B------:R-:W-:Y:S02]  /*9260*/  UIADD3 UR8, UPT, UPT, UR44, 0x6200, URZ ;  /* 0x000062002c087890 */ /* 0x000fe4000fffe0ff */
[----:B------:R-:W-:Y:S01]  /*9270*/  UIADD3.X UR5, UPT, UPT, URZ, UR63, URZ, UP0, !UPT ;  /* 0x0000003fff057290 */ /* 0x000fe200087fe4ff */
[----:B------:R-:W-:Y:S01]  /*9280*/  UMOV UR10, UR50 ;  /* 0x00000032000a7c82 */ /* 0x000fe20008000000 */
[----:B------:R-:W-:Y:S07]  /*9290*/  UMOV UR11, UR36 ;  /* 0x00000024000b7c82 */ /* 0x000fee0008000000 */
[----:B------:R2:W-:Y:S01]  /*92a0*/  UTMASTG.3D [UR8], [UR4] ;  /* 0x00000008040073b5 */ /* 0x0005e20008010000 */
[----:B------:R0:W-:Y:S01]  /*92b0*/  UTMACMDFLUSH ;  /* 0x00000000000079b7 */ /* 0x0001e20000000000 */
[----:B--2---:R-:W-:Y:S04]  /*92c0*/  DEPBAR.LE SB0, 0x1 ;  /* 0x000080400000791a */ /* 0x004fe80000000000 */
.L_x_126:
[----:B------:R-:W-:Y:S05]  /*92d0*/  BSYNC.RECONVERGENT B0 ;  /* 0x0000000000007941 */ /* 0x000fea0003800200 */
.L_x_125:
[----:B------:R-:W-:Y:S01]  /*92e0*/  BAR.SYNC.DEFER_BLOCKING 0x1, 0x80 ;  /* 0x0042000000007b1d */ /* 0x000fe20000010000 */
[----:B------:R-:W-:Y:S01]  /*92f0*/  ISETP.NE.AND P0, PT, R165, 0x2, PT ;  /* 0x00000002a500780c */ /* 0x000fe20003f05270 */
[----:B------:R-:W-:Y:S01]  /*9300*/  UISETP.NE.AND UP0, UPT, UR45, URZ, UPT ;  /* 0x000000ff2d00728c */ /* 0x000fe2000bf05270 */
[----:B------:R-:W-:Y:S01]  /*9310*/  ISETP.NE.AND P1, PT, R68, 0x4, PT ;  /* 0x000000044400780c */ /* 0x000fe20003f25270 */
[----:B------:R-:W-:Y:S01]  /*9320*/  UIADD3 UR20, UPT, UPT, UR37, UR60, URZ ;  /* 0x0000003c25147290 */ /* 0x000fe2000fffe0ff */
[----:B------:R-:W-:Y:S01]  /*9330*/  SEL R3, RZ, 0x1, P0 ;  /* 0x00000001ff037807 */ /* 0x000fe20000000000 */
[----:B------:R-:W-:Y:S01]  /*9340*/  UIADD3 UR16, UPT, UPT, UR38, UR59, URZ ;  /* 0x0000003b26107290 */ /* 0x000fe2000fffe0ff */
[----:B------:R-:W-:Y:S02]  /*9350*/  SEL R0, RZ, 0x1, P1 ;  /* 0x00000001ff007807 */ /* 0x000fe40000800000 */
[----:B------:R-:W-:Y:S02]  /*9360*/  LOP3.LUT R170, R170, R3, RZ, 0x3c, !PT ;  /* 0x00000003aaaa7212 */ /* 0x000fe400078e3cff */
[----:B------:R-:W-:Y:S02]  /*9370*/  LOP3.LUT R171, R171, R0, RZ, 0x3c, !PT ;  /* 0x00000000abab7212 */ /* 0x000fe400078e3cff */
[----:B------:R-:W-:Y:S02]  /*9380*/  SEL R165, R165, RZ, P0 ;  /* 0x000000ffa5a57207 */ /* 0x000fe40000000000 */
[----:B------:R-:W-:Y:S01]  /*9390*/  SEL R68, R68, RZ, P1 ;  /* 0x000000ff44447207 */ /* 0x000fe20000800000 */
[----:B------:R-:W-:Y:S01]  /*93a0*/  UMOV UR36, UR58 ;  /* 0x0000003a00247c82 */ /* 0x000fe20008000000 */
[----:B------:R-:W-:Y:S05]  /*93b0*/  BRA.U UP0, `(.L_x_127) ;  /* 0xffffffc500787547 */ /* 0x000fea000b83ffff */
[----:B------:R-:W-:Y:S05]  /*93c0*/  EXIT ;  /* 0x000000000000794d */ /* 0x000fea0003800000 */
.L_x_24:
[----:B-1----:R1:W2:Y:S02]  /*93d0*/  SYNCS.PHASECHK.TRANS64.TRYWAIT P0, [R0+URZ+0x120], R3 ;  /* 0x00012003000075a7 */ /* 0x0022a400080011ff */
[----:B--2---:R-:W-:Y:S05]  /*93e0*/  @!P0 NANOSLEEP.SYNCS 0x989680 ;  /* 0x009896800000895d */ /* 0x004fea0003900000 */
[----:B------:R-:W2:Y:S02]  /*93f0*/  @!P0 SYNCS.PHASECHK.TRANS64 P0, [R0+URZ+0x120], R3 ;  /* 0x00012003000085a7 */ /* 0x000ea400080010ff */
[----:B--2---:R-:W-:Y:S05]  /*9400*/  @!P0 BRA `(.L_x_24) ;  /* 0xfffffffc00f08947 */ /* 0x004fea000383ffff */
[----:B------:R-:W-:Y:S05]  /*9410*/  BRA `(.L_x_128) ;  /* 0xffffff8800407947 */ /* 0x000fea000383ffff */
.L_x_27:
[----:B-1----:R-:W-:-:S07]  /*9420*/  MOV R0, UR33 ;  /* 0x0000002100007c02 */ /* 0x002fce0008000f00 */
.L_x_129:
[----:B-1----:R1:W2:Y:S02]  /*9430*/  SYNCS.PHASECHK.TRANS64.TRYWAIT P0, [R0+URZ+0x40], R3 ;  /* 0x00004003000075a7 */ /* 0x0022a400080011ff */
[----:B--2---:R-:W-:Y:S05]  /*9440*/  @!P0 NANOSLEEP.SYNCS 0x989680 ;  /* 0x009896800000895d */ /* 0x004fea0003900000 */
[----:B------:R-:W2:Y:S02]  /*9450*/  @!P0 SYNCS.PHASECHK.TRANS64 P0, [R0+URZ+0x40], R3 ;  /* 0x00004003000085a7 */ /* 0x000ea400080010ff */
[----:B--2---:R-:W-:Y:S05]  /*9460*/  @!P0 BRA `(.L_x_129) ;  /* 0xfffffffc00f08947 */ /* 0x004fea000383ffff */
[----:B------:R-:W-:Y:S05]  /*9470*/  BRA `(.L_x_26) ;  /* 0xffffff8800907947 */ /* 0x000fea000383ffff */
.L_x_34:
[----:B-1----:R-:W-:-:S07]  /*9480*/  MOV R0, UR17 ;  /* 0x0000001100007c02 */ /* 0x002fce0008000f00 */
.L_x_130:
[----:B-1----:R1:W2:Y:S02]  /*9490*/  SYNCS.PHASECHK.TRANS64.TRYWAIT P0, [R0+URZ+0x40], R3 ;  /* 0x00004003000075a7 */ /* 0x0022a400080011ff */
[----:B--2---:R-:W-:Y:S05]  /*94a0*/  @!P0 NANOSLEEP.SYNCS 0x989680 ;  /* 0x009896800000895d */ /* 0x004fea0003900000 */
[----:B------:R-:W2:Y:S02]  /*94b0*/  @!P0 SYNCS.PHASECHK.TRANS64 P0, [R0+URZ+0x40], R3 ;  /* 0x00004003000085a7 */ /* 0x000ea400080010ff */
[----:B--2---:R-:W-:Y:S05]  /*94c0*/  @!P0 BRA `(.L_x_130) ;  /* 0xfffffffc00f08947 */ /* 0x004fea000383ffff */
[----:B------:R-:W-:Y:S05]  /*94d0*/  BRA `(.L_x_33) ;  /* 0xffffff8c00547947 */ /* 0x000fea000383ffff */
.L_x_39:
[----:B-1----:R1:W2:Y:S02]  /*94e0*/  SYNCS.PHASECHK.TRANS64.TRYWAIT P0, [R3+URZ+0xb0], R0 ;  /* 0x0000b000030075a7 */ /* 0x0022a400080011ff */
[----:B--2---:R-:W-:Y:S05]  /*94f0*/  @!P0 NANOSLEEP.SYNCS 0x989680 ;  /* 0x009896800000895d */ /* 0x004fea0003900000 */
[----:B------:R-:W2:Y:S02]  /*9500*/  @!P0 SYNCS.PHASECHK.TRANS64 P0, [R3+URZ+0xb0], R0 ;  /* 0x0000b000030085a7 */ /* 0x000ea400080010ff */
[----:B--2---:R-:W-:Y:S05]  /*9510*/  @!P0 BRA `(.L_x_39) ;  /* 0xfffffffc00f08947 */ /* 0x004fea000383ffff */
[----:B------:R-:W-:Y:S05]  /*9520*/  BRA `(.L_x_131) ;  /* 0xffffff8c00f87947 */ /* 0x000fea000383ffff */
.L_x_43:
[----:B-1----:R-:W-:-:S07]  /*9530*/  MOV R0, UR4 ;  /* 0x0000000400007c02 */ /* 0x002fce0008000f00 */
.L_x_132:
[----:B-1----:R1:W2:Y:S02]  /*9540*/  SYNCS.PHASECHK.TRANS64.TRYWAIT P0, [R0+URZ], R3 ;  /* 0x00000003000075a7 */ /* 0x0022a400080011ff */
[----:B--2---:R-:W-:Y:S05]  /*9550*/  @!P0 NANOSLEEP.SYNCS 0x989680 ;  /* 0x009896800000895d */ /* 0x004fea0003900000 */
[----:B------:R-:W2:Y:S02]  /*9560*/  @!P0 SYNCS.PHASECHK.TRANS64 P0, [R0+URZ], R3 ;  /* 0x00000003000085a7 */ /* 0x000ea400080010ff */
[----:B--2---:R-:W-:Y:S05]  /*9570*/  @!P0 BRA `(.L_x_132) ;  /* 0xfffffffc00f08947 */ /* 0x004fea000383ffff */
[----:B------:R-:W-:Y:S05]  /*9580*/  BRA `(.L_x_133) ;  /* 0xffffff94009c7947 */ /* 0x000fea000383ffff */
.L_x_44:
[----:B------:R-:W-:-:S07]  /*9590*/  MOV R0, UR5 ;  /* 0x0000000500007c02 */ /* 0x000fce0008000f00 */
.L_x_134:
[----:B-1----:R1:W2:Y:S02]  /*95a0*/  SYNCS.PHASECHK.TRANS64.TRYWAIT P0, [R0+URZ], R3 ;  /* 0x00000003000075a7 */ /* 0x0022a400080011ff */
[----:B--2---:R-:W-:Y:S05]  /*95b0*/  @!P0 NANOSLEEP.SYNCS 0x989680 ;  /* 0x009896800000895d */ /* 0x004fea0003900000 */
[----:B------:R-:W2:Y:S02]  /*95c0*/  @!P0 SYNCS.PHASECHK.TRANS64 P0, [R0+URZ], R3 ;  /* 0x00000003000085a7 */ /* 0x000ea400080010ff */
[----:B--2---:R-:W-:Y:S05]  /*95d0*/  @!P0 BRA `(.L_x_134) ;  /* 0xfffffffc00f08947 */ /* 0x004fea000383ffff */
[----:B------:R-:W-:Y:S05]  /*95e0*/  BRA `(.L_x_135) ;  /* 0xffffff9400a87947 */ /* 0x000fea000383ffff */
.L_x_45:
[----:B------:R-:W-:-:S07]  /*95f0*/  MOV R0, UR5 ;  /* 0x0000000500007c02 */ /* 0x000fce0008000f00 */
.L_x_136:
[----:B-1----:R1:W2:Y:S02]  /*9600*/  SYNCS.PHASECHK.TRANS64.TRYWAIT P0, [R0+URZ], R3 ;  /* 0x00000003000075a7 */ /* 0x0022a400080011ff */
[----:B--2---:R-:W-:Y:S05]  /*9610*/  @!P0 NANOSLEEP.SYNCS 0x989680 ;  /* 0x009896800000895d */ /* 0x004fea0003900000 */
[----:B------:R-:W2:Y:S02]  /*9620*/  @!P0 SYNCS.PHASECHK.TRANS64 P0, [R0+URZ], R3 ;  /* 0x00000003000085a7 */ /* 0x000ea400080010ff */
[----:B--2---:R-:W-:Y:S05]  /*9630*/  @!P0 BRA `(.L_x_136) ;  /* 0xfffffffc00f08947 */ /* 0x004fea000383ffff */
[----:B------:R-:W-:Y:S05]  /*9640*/  BRA `(.L_x_137) ;  /* 0xffffff9400b47947 */ /* 0x000fea000383ffff */
.L_x_46:
[----:B------:R-:W-:-:S07]  /*9650*/  MOV R0, UR5 ;  /* 0x0000000500007c02 */ /* 0x000fce0008000f00 */
.L_x_138:
[----:B-1----:R1:W2:Y:S02]  /*9660*/  SYNCS.PHASECHK.TRANS64.TRYWAIT P0, [R0+URZ], R3 ;  /* 0x00000003000075a7 */ /* 0x0022a400080011ff */
[----:B--2---:R-:W-:Y:S05]  /*9670*/  @!P0 NANOSLEEP.SYNCS 0x989680 ;  /* 0x009896800000895d */ /* 0x004fea0003900000 */
[----:B------:R-:W2:Y:S02]  /*9680*/  @!P0 SYNCS.PHASECHK.TRANS64 P0, [R0+URZ], R3 ;  /* 0x00000003000085a7 */ /* 0x000ea400080010ff */
[----:B--2---:R-:W-:Y:S05]  /*9690*/  @!P0 BRA `(.L_x_138) ;  /* 0xfffffffc00f08947 */ /* 0x004fea000383ffff */
[----:B------:R-:W-:Y:S05]  /*96a0*/  BRA `(.L_x_139) ;  /* 0xffffff9400c07947 */ /* 0x000fea000383ffff */
.L_x_47:
[----:B------:R-:W-:-:S07]  /*96b0*/  MOV R0, UR5 ;  /* 0x0000000500007c02 */ /* 0x000fce0008000f00 */
.L_x_140:
[----:B-1----:R1:W2:Y:S02]  /*96c0*/  SYNCS.PHASECHK.TRANS64.TRYWAIT P0, [R0+URZ], R3 ;  /* 0x00000003000075a7 */ /* 0x0022a400080011ff */
[----:B--2---:R-:W-:Y:S05]  /*96d0*/  @!P0 NANOSLEEP.SYNCS 0x989680 ;  /* 0x009896800000895d */ /* 0x004fea0003900000 */
[----:B------:R-:W2:Y:S02]  /*96e0*/  @!P0 SYNCS.PHASECHK.TRANS64 P0, [R0+URZ], R3 ;  /* 0x00000003000085a7 */ /* 0x000ea400080010ff */
[----:B--2---:R-:W-:Y:S05]  /*96f0*/  @!P0 BRA `(.L_x_140) ;  /* 0xfffffffc00f08947 */ /* 0x004fea000383ffff */
[----:B------:R-:W-:Y:S05]  /*9700*/  BRA `(.L_x_141) ;  /* 0xffffff9400cc7947 */ /* 0x000fea000383ffff */
.L_x_48:
[----:B------:R-:W-:-:S07]  /*9710*/  MOV R0, UR5 ;  /* 0x0000000500007c02 */ /* 0x000fce0008000f00 */
.L_x_142:
[----:B-1----:R1:W2:Y:S02]  /*9720*/  SYNCS.PHASECHK.TRANS64.TRYWAIT P0, [R0+URZ], R3 ;  /* 0x00000003000075a7 */ /* 0x0022a400080011ff */
[----:B--2---:R-:W-:Y:S05]  /*9730*/  @!P0 NANOSLEEP.SYNCS 0x989680 ;  /* 0x009896800000895d */ /* 0x004fea0003900000 */
[----:B------:R-:W2:Y:S02]  /*9740*/  @!P0 SYNCS.PHASECHK.TRANS64 P0, [R0+URZ], R3 ;  /* 0x00000003000085a7 */ /* 0x000ea400080010ff */
[----:B--2---:R-:W-:Y:S05]  /*9750*/  @!P0 BRA `(.L_x_142) ;  /* 0xfffffffc00f08947 */ /* 0x004fea000383ffff */
[----:B------:R-:W-:Y:S05]  /*9760*/  BRA `(.L_x_143) ;  /* 0xffffff9400d87947 */ /* 0x000fea000383ffff */
.L_x_49:
[----:B------:R-:W-:-:S07]  /*9770*/  MOV R0, UR5 ;  /* 0x0000000500007c02 */ /* 0x000fce0008000f00 */
.L_x_144:
[----:B-1----:R1:W2:Y:S02]  /*9780*/  SYNCS.PHASECHK.TRANS64.TRYWAIT P0, [R0+URZ], R3 ;  /* 0x00000003000075a7 */ /* 0x0022a400080011ff */
[----:B--2---:R-:W-:Y:S05]  /*9790*/  @!P0 NANOSLEEP.SYNCS 0x989680 ;  /* 0x009896800000895d */ /* 0x004fea0003900000 */
[----:B------:R-:W2:Y:S02]  /*97a0*/  @!P0 SYNCS.PHASECHK.TRANS64 P0, [R0+URZ], R3 ;  /* 0x00000003000085a7 */ /* 0x000ea400080010ff */
[----:B--2---:R-:W-:Y:S05]  /*97b0*/  @!P0 BRA `(.L_x_144) ;  /* 0xfffffffc00f08947 */ /* 0x004fea000383ffff */
[----:B------:R-:W-:Y:S05]  /*97c0*/  BRA `(.L_x_145) ;  /* 0xffffff9400e47947 */ /* 0x000fea000383ffff */
.L_x_52:
[----:B-1----:R1:W2:Y:S02]  /*97d0*/  SYNCS.PHASECHK.TRANS64.TRYWAIT P0, [R2+URZ+0x110], R5 ;  /* 0x00011005020075a7 */ /* 0x0022a400080011ff */
[----:B--2---:R-:W-:Y:S05]  /*97e0*/  @!P0 NANOSLEEP.SYNCS 0x989680 ;  /* 0x009896800000895d */ /* 0x004fea0003900000 */
[----:B------:R-:W2:Y:S02]  /*97f0*/  @!P0 SYNCS.PHASECHK.TRANS64 P0, [R2+URZ+0x110], R5 ;  /* 0x00011005020085a7 */ /* 0x000ea400080010ff */
[----:B--2---:R-:W-:Y:S05]  /*9800*/  @!P0 BRA `(.L_x_52) ;  /* 0xfffffffc00f08947 */ /* 0x004fea000383ffff */
[----:B------:R-:W-:Y:S05]  /*9810*/  BRA `(.L_x_146) ;  /* 0xffffff9800407947 */ /* 0x000fea000383ffff */
.L_x_53:
[----:B------:R-:W-:-:S07]  /*9820*/  MOV R2, UR4 ;  /* 0x0000000400027c02 */ /* 0x000fce0008000f00 */
.L_x_147:
[----:B-1----:R1:W2:Y:S02]  /*9830*/  SYNCS.PHASECHK.TRANS64.TRYWAIT P0, [R2+URZ+0xc0], R5 ;  /* 0x0000c005020075a7 */ /* 0x0022a400080011ff */
[----:B--2---:R-:W-:Y:S05]  /*9840*/  @!P0 NANOSLEEP.SYNCS 0x989680 ;  /* 0x009896800000895d */ /* 0x004fea0003900000 */
[----:B------:R-:W2:Y:S02]  /*9850*/  @!P0 SYNCS.PHASECHK.TRANS64 P0, [R2+URZ+0xc0], R5 ;  /* 0x0000c005020085a7 */ /* 0x000ea400080010ff */
[----:B--2---:R-:W-:Y:S05]  /*9860*/  @!P0 BRA `(.L_x_147) ;  /* 0xfffffffc00f08947 */ /* 0x004fea000383ffff */
[----:B------:R-:W-:Y:S05]  /*9870*/  BRA `(.L_x_148) ;  /* 0xffffff9800507947 */ /* 0x000fea000383ffff */
.L_x_54:
[----:B-1----:R1:W2:Y:S02]  /*9880*/  SYNCS.PHASECHK.TRANS64.TRYWAIT P1, [R2+URZ+0xb0], R5 ;  /* 0x0000b005020075a7 */ /* 0x0022a400080211ff */
[----:B--2---:R-:W-:Y:S05]  /*9890*/  @!P1 NANOSLEEP.SYNCS 0x989680 ;  /* 0x009896800000995d */ /* 0x004fea0003900000 */
[----:B------:R-:W2:Y:S02]  /*98a0*/  @!P1 SYNCS.PHASECHK.TRANS64 P1, [R2+URZ+0xb0], R5 ;  /* 0x0000b005020095a7 */ /* 0x000ea400080210ff */
[----:B--2---:R-:W-:Y:S05]  /*98b0*/  @!P1 BRA `(.L_x_54) ;  /* 0xfffffffc00f09947 */ /* 0x004fea000383ffff */
[----:B------:R-:W-:Y:S05]  /*98c0*/  BRA `(.L_x_149) ;  /* 0xffffff9800807947 */ /* 0x000fea000383ffff */
.L_x_57:
[----:B------:R-:W-:-:S07]  /*98d0*/  MOV R0, UR4 ;  /* 0x0000000400007c02 */ /* 0x000fce0008000f00 */
.L_x_150:
[----:B-1----:R1:W2:Y:S02]  /*98e0*/  SYNCS.PHASECHK.TRANS64.TRYWAIT P0, [R0+URZ+0xc0], R3 ;  /* 0x0000c003000075a7 */ /* 0x0022a400080011ff */
[----:B--2---:R-:W-:Y:S05]  /*98f0*/  @!P0 NANOSLEEP.SYNCS 0x989680 ;  /* 0x009896800000895d */ /* 0x004fea0003900000 */
[----:B------:R-:W2:Y:S02]  /*9900*/  @!P0 SYNCS.PHASECHK.TRANS64 P0, [R0+URZ+0xc0], R3 ;  /* 0x0000c003000085a7 */ /* 0x000ea400080010ff */
[----:B--2---:R-:W-:Y:S05]  /*9910*/  @!P0 BRA `(.L_x_150) ;  /* 0xfffffffc00f08947 */ /* 0x004fea000383ffff */
[----:B------:R-:W-:Y:S05]  /*9920*/  BRA `(.L_x_56) ;  /* 0xffffff9800d47947 */ /* 0x000fea000383ffff */
.L_x_66:
[----:B-1----:R-:W-:-:S04]  /*9930*/  MOV R0, UR5 ;  /* 0x0000000500007c02 */ /* 0x002fc80008000f00 */
[----:B------:R1:W2:Y:S03]  /*9940*/  SYNCS.PHASECHK.TRANS64.TRYWAIT P0, [R0+URZ+0x8], R7 ;  /* 0x00000807000075a7 */ /* 0x0002a600080011ff */
[----:B--2---:R-:W-:Y:S05]  /*9950*/  @!P0 NANOSLEEP.SYNCS 0x989680 ;  /* 0x009896800000895d */ /* 0x004fea0003900000 */
[----:B------:R-:W2:Y:S02]  /*9960*/  @!P0 SYNCS.PHASECHK.TRANS64 P0, [R0+URZ+0x8], R7 ;  /* 0x00000807000085a7 */ /* 0x000ea400080010ff */
[----:B--2---:R-:W-:Y:S05]  /*9970*/  @!P0 BRA `(.L_x_66) ;  /* 0xfffffffc00ec8947 */ /* 0x004fea000383ffff */
[----:B------:R-:W-:Y:S05]  /*9980*/  BRA `(.L_x_65) ;  /* 0xffffff9c00887947 */ /* 0x000fea000383ffff */
.L_x_68:
[----:B------:R-:W-:Y:S01]  /*9990*/  BSSY B0, `(.L_x_151) ;  /* 0x0000006000007945 */ /* 0x000fe20003800000 */
[----:B------:R-:W-:-:S07]  /*99a0*/  MOV R15, 0xffffffff ;  /* 0xffffffff000f7802 */ /* 0x000fce0000000f00 */
[----:B-1---5:R-:W-:Y:S05]  /*99b0*/  WARPSYNC.COLLECTIVE R15, `(.L_x_152) ;  /* 0x000000000f0c7348 */ /* 0x022fea0003c00000 */
[----:B------:R-:W-:Y:S02]  /*99c0*/  ELECT P6, UR79, PT ;  /* 0x00000000004f782f */ /* 0x000fe400038c0000 */
[----:B------:R-:W-:Y:S01]  /*99d0*/  MOV R14, UR79 ;  /* 0x0000004f000e7c02 */ /* 0x000fe20008000f00 */
[----:B-1---5:R-:W-:Y:S10]  /*99e0*/  ENDCOLLECTIVE ;  /* 0x000000000000791b */ /* 0x022ff40003800000 */
.L_x_152:
[----:B------:R-:W-:Y:S05]  /*99f0*/  BSYNC B0 ;  /* 0x0000000000007941 */ /* 0x000fea0003800000 */
.L_x_151:
[----:B------:R-:W-:Y:S01]  /*9a00*/  PLOP3.LUT P0, PT, P6, PT, PT, 0x80, 0x8 ;  /* 0x000000000008781c */ /* 0x000fe2000370f070 */
[----:B------:R-:W-:-:S12]  /*9a10*/  BRA `(.L_x_153) ;  /* 0xffffff9c00b47947 */ /* 0x000fd8000383ffff */
.L_x_70:
[----:B-1----:R-:W-:-:S04]  /*9a20*/  MOV R0, UR5 ;  /* 0x0000000500007c02 */ /* 0x002fc80008000f00 */
[----:B------:R1:W2:Y:S03]  /*9a30*/  SYNCS.PHASECHK.TRANS64.TRYWAIT P0, [R0+URZ+0x8], R5 ;  /* 0x00000805000075a7 */ /* 0x0002a600080011ff */
[----:B--2---:R-:W-:Y:S05]  /*9a40*/  @!P0 NANOSLEEP.SYNCS 0x989680 ;  /* 0x009896800000895d */ /* 0x004fea0003900000 */
[----:B------:R-:W2:Y:S02]  /*9a50*/  @!P0 SYNCS.PHASECHK.TRANS64 P0, [R0+URZ+0x8], R5 ;  /* 0x00000805000085a7 */ /* 0x000ea400080010ff */
[----:B--2---:R-:W-:Y:S05]  /*9a60*/  @!P0 BRA `(.L_x_70) ;  /* 0xfffffffc00ec8947 */ /* 0x004fea000383ffff */
[----:B------:R-:W-:Y:S05]  /*9a70*/  BRA `(.L_x_69) ;  /* 0xffffff9c00b87947 */ /* 0x000fea000383ffff */
.L_x_71:
[----:B-1----:R1:W2:Y:S02]  /*9a80*/  SYNCS.PHASECHK.TRANS64.TRYWAIT P0, [R0+URZ+0xb0], R5 ;  /* 0x0000b005000075a7 */ /* 0x0022a400080011ff */
[----:B--2---:R-:W-:Y:S05]  /*9a90*/  @!P0 NANOSLEEP.SYNCS 0x989680 ;  /* 0x009896800000895d */ /* 0x004fea0003900000 */
[----:B------:R-:W2:Y:S02]  /*9aa0*/  @!P0 SYNCS.PHASECHK.TRANS64 P0, [R0+URZ+0xb0], R5 ;  /* 0x0000b005000085a7 */ /* 0x000ea400080010ff */
[----:B--2---:R-:W-:Y:S05]  /*9ab0*/  @!P0 BRA `(.L_x_71) ;  /* 0xfffffffc00f08947 */ /* 0x004fea000383ffff */
[----:B------:R-:W-:Y:S05]  /*9ac0*/  BRA `(.L_x_154) ;  /* 0xffffffa000a47947 */ /* 0x000fea000383ffff */
.L_x_73:
[----:B------:R-:W-:-:S07]  /*9ad0*/  MOV R0, UR31 ;  /* 0x0000001f00007c02 */ /* 0x000fce0008000f00 */
.L_x_155:
[----:B-1----:R1:W2:Y:S02]  /*9ae0*/  SYNCS.PHASECHK.TRANS64.TRYWAIT P0, [R0+URZ+0xf0], R5 ;  /* 0x0000f005000075a7 */ /* 0x0022a400080011ff */
[----:B--2---:R-:W-:Y:S05]  /*9af0*/  @!P0 NANOSLEEP.SYNCS 0x989680 ;  /* 0x009896800000895d */ /* 0x004fea0003900000 */
[----:B------:R-:W2:Y:S02]  /*9b00*/  @!P0 SYNCS.PHASECHK.TRANS64 P0, [R0+URZ+0xf0], R5 ;  /* 0x0000f005000085a7 */ /* 0x000ea400080010ff */
[----:B--2---:R-:W-:Y:S05]  /*9b10*/  @!P0 BRA `(.L_x_155) ;  /* 0xfffffffc00f08947 */ /* 0x004fea000383ffff */
[----:B------:R-:W-:Y:S05]  /*9b20*/  BRA `(.L_x_156) ;  /* 0xffffffa000f07947 */ /* 0x000fea000383ffff */
.L_x_76:
[----:B------:R-:W-:Y:S07]  /*9b30*/  MOV R0, UR5 ;  /* 0x0000000500007c02 */ /* 0x000fee0008000f00 */
.L_x_157:
[----:B-1----:R1:W2:Y:S02]  /*9b40*/  SYNCS.PHASECHK.TRANS64.TRYWAIT P0, [R0+URZ], R5 ;  /* 0x00000005000075a7 */ /* 0x0022a400080011ff */
[----:B--2---:R-:W-:Y:S05]  /*9b50*/  @!P0 NANOSLEEP.SYNCS 0x989680 ;  /* 0x009896800000895d */ /* 0x004fea0003900000 */
[----:B------:R-:W2:Y:S02]  /*9b60*/  @!P0 SYNCS.PHASECHK.TRANS64 P0, [R0+URZ], R5 ;  /* 0x00000005000085a7 */ /* 0x000ea400080010ff */
[----:B--2---:R-:W-:Y:S05]  /*9b70*/  @!P0 BRA `(.L_x_157) ;  /* 0xfffffffc00f08947 */ /* 0x004fea000383ffff */
[----:B------:R-:W-:Y:S05]  /*9b80*/  BRA `(.L_x_75) ;  /* 0xffffffa400047947 */ /* 0x000fea000383ffff */
.L_x_80:
[----:B-1----:R-:W-:-:S07]  /*9b90*/  MOV R0, UR4 ;  /* 0x0000000400007c02 */ /* 0x002fce0008000f00 */
.L_x_158:
[----:B-1----:R1:W2:Y:S02]  /*9ba0*/  SYNCS.PHASECHK.TRANS64.TRYWAIT P0, [R0+URZ], R3 ;  /* 0x00000003000075a7 */ /* 0x0022a400080011ff */
[----:B--2---:R-:W-:Y:S05]  /*9bb0*/  @!P0 NANOSLEEP.SYNCS 0x989680 ;  /* 0x009896800000895d */ /* 0x004fea0003900000 */
[----:B------:R-:W2:Y:S02]  /*9bc0*/  @!P0 SYNCS.PHASECHK.TRANS64 P0, [R0+URZ], R3 ;  /* 0x00000003000085a7 */ /* 0x000ea400080010ff */
[----:B--2---:R-:W-:Y:S05]  /*9bd0*/  @!P0 BRA `(.L_x_158) ;  /* 0xfffffffc00f08947 */ /* 0x004fea000383ffff */
[----:B------:R-:W-:Y:S05]  /*9be0*/  BRA `(.L_x_159) ;  /* 0xffffffa400f87947 */ /* 0x000fea000383ffff */
.L_x_81:
[----:B------:R-:W-:-:S07]  /*9bf0*/  MOV R0, UR5 ;  /* 0x0000000500007c02 */ /* 0x000fce0008000f00 */
.L_x_160:
[----:B-1----:R1:W2:Y:S02]  /*9c00*/  SYNCS.PHASECHK.TRANS64.TRYWAIT P0, [R0+URZ], R3 ;  /* 0x00000003000075a7 */ /* 0x0022a400080011ff */
[----:B--2---:R-:W-:Y:S05]  /*9c10*/  @!P0 NANOSLEEP.SYNCS 0x989680 ;  /* 0x009896800000895d */ /* 0x004fea0003900000 */
[----:B------:R-:W2:Y:S02]  /*9c20*/  @!P0 SYNCS.PHASECHK.TRANS64 P0, [R0+URZ], R3 ;  /* 0x00000003000085a7 */ /* 0x000ea400080010ff */
[----:B--2---:R-:W-:Y:S05]  /*9c30*/  @!P0 BRA `(.L_x_160) ;  /* 0xfffffffc00f08947 */ /* 0x004fea000383ffff */
[----:B------:R-:W-:Y:S05]  /*9c40*/  BRA `(.L_x_161) ;  /* 0xffffffa800047947 */ /* 0x000fea000383ffff */
.L_x_82:
[----:B------:R-:W-:-:S07]  /*9c50*/  MOV R0, UR5 ;  /* 0x0000000500007c02 */ /* 0x000fce0008000f00 */
.L_x_162:
[----:B-1----:R1:W2:Y:S02]  /*9c60*/  SYNCS.PHASECHK.TRANS64.TRYWAIT P0, [R0+URZ], R3 ;  /* 0x00000003000075a7 */ /* 0x0022a400080011ff */
[----:B--2---:R-:W-:Y:S05]  /*9c70*/  @!P0 NANOSLEEP.SYNCS 0x989680 ;  /* 0x009896800000895d */ /* 0x004fea0003900000 */
[----:B------:R-:W2:Y:S02]  /*9c80*/  @!P0 SYNCS.PHASECHK.TRANS64 P0, [R0+URZ], R3 ;  /* 0x00000003000085a7 */ /* 0x000ea400080010ff */
[----:B--2---:R-:W-:Y:S05]  /*9c90*/  @!P0 BRA `(.L_x_162) ;  /* 0xfffffffc00f08947 */ /* 0x004fea000383ffff */
[----:B------:R-:W-:Y:S05]  /*9ca0*/  BRA `(.L_x_163) ;  /* 0xffffffa800107947 */ /* 0x000fea000383ffff */
.L_x_85:
[----:B------:R-:W-:-:S07]  /*9cb0*/  MOV R0, UR26 ;  /* 0x0000001a00007c02 */ /* 0x000fce0008000f00 */
.L_x_164:
[----:B-1----:R1:W2:Y:S02]  /*9cc0*/  SYNCS.PHASECHK.TRANS64.TRYWAIT P1, [R0+URZ+0x130], R3 ;  /* 0x00013003000075a7 */ /* 0x0022a400080211ff */
[----:B--2---:R-:W-:Y:S05]  /*9cd0*/  @!P1 NANOSLEEP.SYNCS 0x989680 ;  /* 0x009896800000995d */ /* 0x004fea0003900000 */
[----:B------:R-:W2:Y:S02]  /*9ce0*/  @!P1 SYNCS.PHASECHK.TRANS64 P1, [R0+URZ+0x130], R3 ;  /* 0x00013003000095a7 */ /* 0x000ea400080210ff */
[----:B--2---:R-:W-:Y:S05]  /*9cf0*/  @!P1 BRA `(.L_x_164) ;  /* 0xfffffffc00f09947 */ /* 0x004fea000383ffff */
[----:B------:R-:W-:Y:S05]  /*9d00*/  BRA `(.L_x_165) ;  /* 0xffffffa8005c7947 */ /* 0x000fea000383ffff */
.L_x_90:
[----:B--2---:R2:W3:Y:S02]  /*9d10*/  SYNCS.PHASECHK.TRANS64.TRYWAIT P0, [R12+URZ+0xb0], R9 ;  /* 0x0000b0090c0075a7 */ /* 0x0044e400080011ff */
[----:B---3--:R-:W-:Y:S05]  /*9d20*/  @!P0 NANOSLEEP.SYNCS 0x989680 ;  /* 0x009896800000895d */ /* 0x008fea0003900000 */
[----:B------:R-:W3:Y:S02]  /*9d30*/  @!P0 SYNCS.PHASECHK.TRANS64 P0, [R12+URZ+0xb0], R9 ;  /* 0x0000b0090c0085a7 */ /* 0x000ee400080010ff */
[----:B---3--:R-:W-:Y:S05]  /*9d40*/  @!P0 BRA `(.L_x_90) ;  /* 0xfffffffc00f08947 */ /* 0x008fea000383ffff */
[----:B------:R-:W-:Y:S05]  /*9d50*/  BRA `(.L_x_166) ;  /* 0xffffffac00807947 */ /* 0x000fea000383ffff */
.L_x_93:
[----:B------:R-:W-:Y:S07]  /*9d60*/  MOV R0, UR21 ;  /* 0x0000001500007c02 */ /* 0x000fee0008000f00 */
.L_x_167:
[----:B--2---:R2:W3:Y:S02]  /*9d70*/  SYNCS.PHASECHK.TRANS64.TRYWAIT P2, [R0+URZ+0xa8], R11 ;  /* 0x0000a80b000075a7 */ /* 0x0044e400080411ff */
[----:B---3--:R-:W-:Y:S05]  /*9d80*/  @!P2 NANOSLEEP.SYNCS 0x989680 ;  /* 0x009896800000a95d */ /* 0x008fea0003900000 */
[----:B------:R-:W3:Y:S02]  /*9d90*/  @!P2 SYNCS.PHASECHK.TRANS64 P2, [R0+URZ+0xa8], R11 ;  /* 0x0000a80b0000a5a7 */ /* 0x000ee400080410ff */
[----:B---3--:R-:W-:Y:S05]  /*9da0*/  @!P2 BRA `(.L_x_167) ;  /* 0xfffffffc00f0a947 */ /* 0x008fea000383ffff */
[----:B------:R-:W-:Y:S05]  /*9db0*/  BRA `(.L_x_92) ;  /* 0xffffffb000e87947 */ /* 0x000fea000383ffff */
.L_x_96:
[----:B--2---:R-:W-:Y:S07]  /*9dc0*/  MOV R0, UR21 ;  /* 0x0000001500007c02 */ /* 0x004fee0008000f00 */
.L_x_168:
[----:B--2---:R2:W3:Y:S02]  /*9dd0*/  SYNCS.PHASECHK.TRANS64.TRYWAIT P0, [R0+URZ+0x90], R9 ;  /* 0x00009009000075a7 */ /* 0x0044e400080011ff */
[----:B---3--:R-:W-:Y:S05]  /*9de0*/  @!P0 NANOSLEEP.SYNCS 0x989680 ;  /* 0x009896800000895d */ /* 0x008fea0003900000 */
[----:B------:R-:W3:Y:S02]  /*9df0*/  @!P0 SYNCS.PHASECHK.TRANS64 P0, [R0+URZ+0x90], R9 ;  /* 0x00009009000085a7 */ /* 0x000ee400080010ff */
[----:B---3--:R-:W-:Y:S05]  /*9e00*/  @!P0 BRA `(.L_x_168) ;  /* 0xfffffffc00f08947 */ /* 0x008fea000383ffff */
[----:B------:R-:W-:Y:S05]  /*9e10*/  BRA `(.L_x_169) ;  /* 0xffffffb400447947 */ /* 0x000fea000383ffff */
.L_x_97:
[----:B------:R-:W-:Y:S07]  /*9e20*/  MOV R0, UR21 ;  /* 0x0000001500007c02 */ /* 0x000fee0008000f00 */
.L_x_170:
[----:B--2---:R2:W3:Y:S02]  /*9e30*/  SYNCS.PHASECHK.TRANS64.TRYWAIT P0, [R0+URZ+0x98], R9 ;  /* 0x00009809000075a7 */ /* 0x0044e400080011ff */
[----:B---3--:R-:W-:Y:S05]  /*9e40*/  @!P0 NANOSLEEP.SYNCS 0x989680 ;  /* 0x009896800000895d */ /* 0x008fea0003900000 */
[----:B------:R-:W3:Y:S02]  /*9e50*/  @!P0 SYNCS.PHASECHK.TRANS64 P0, [R0+URZ+0x98], R9 ;  /* 0x00009809000085a7 */ /* 0x000ee400080010ff */
[----:B---3--:R-:W-:Y:S05]  /*9e60*/  @!P0 BRA `(.L_x_170) ;  /* 0xfffffffc00f08947 */ /* 0x008fea000383ffff */
[----:B------:R-:W-:Y:S05]  /*9e70*/  BRA `(.L_x_171) ;  /* 0xffffffb4007c7947 */ /* 0x000fea000383ffff */
.L_x_99:
[----:B------:R-:W-:-:S07]  /*9e80*/  MOV R0, UR21 ;  /* 0x0000001500007c02 */ /* 0x000fce0008000f00 */
.L_x_172:
[----:B---3--:R3:W4:Y:S02]  /*9e90*/  SYNCS.PHASECHK.TRANS64.TRYWAIT P0, [R0+URZ+0x90], R3 ;  /* 0x00009003000075a7 */ /* 0x00872400080011ff */
[----:B----4-:R-:W-:Y:S05]  /*9ea0*/  @!P0 NANOSLEEP.SYNCS 0x989680 ;  /* 0x009896800000895d */ /* 0x010fea0003900000 */
[----:B------:R-:W4:Y:S02]  /*9eb0*/  @!P0 SYNCS.PHASECHK.TRANS64 P0, [R0+URZ+0x90], R3 ;  /* 0x00009003000085a7 */ /* 0x000f2400080010ff */
[----:B----4-:R-:W-:Y:S05]  /*9ec0*/  @!P0 BRA `(.L_x_172) ;  /* 0xfffffffc00f08947 */ /* 0x010fea000383ffff */
[----:B------:R-:W-:Y:S05]  /*9ed0*/  BRA `(.L_x_173) ;  /* 0xffffffb400ec7947 */ /* 0x000fea000383ffff */
.L_x_101:
[----:B--2---:R2:W4:Y:S02]  /*9ee0*/  SYNCS.PHASECHK.TRANS64.TRYWAIT P0, [R3+URZ+0xb0], R0 ;  /* 0x0000b000030075a7 */ /* 0x00452400080011ff */
[----:B----4-:R-:W-:Y:S05]  /*9ef0*/  @!P0 NANOSLEEP.SYNCS 0x989680 ;  /* 0x009896800000895d */ /* 0x010fea0003900000 */
[----:B------:R-:W4:Y:S02]  /*9f00*/  @!P0 SYNCS.PHASECHK.TRANS64 P0, [R3+URZ+0xb0], R0 ;  /* 0x0000b000030085a7 */ /* 0x000f2400080010ff */
[----:B----4-:R-:W-:Y:S05]  /*9f10*/  @!P0 BRA `(.L_x_101) ;  /* 0xfffffffc00f08947 */ /* 0x010fea000383ffff */
[----:B------:R-:W-:Y:S05]  /*9f20*/  BRA `(.L_x_174) ;  /* 0xffffffb800b07947 */ /* 0x000fea000383ffff */
.L_x_112:
[----:B--2---:R2:W1:Y:S02]  /*9f30*/  SYNCS.PHASECHK.TRANS64.TRYWAIT P1, [R3+URZ+0x80], R2 ;  /* 0x00008002030075a7 */ /* 0x00446400080211ff */
[----:B-1----:R-:W-:Y:S05]  /*9f40*/  @!P1 NANOSLEEP.SYNCS 0x989680 ;  /* 0x009896800000995d */ /* 0x002fea0003900000 */
[----:B------:R-:W1:Y:S02]  /*9f50*/  @!P1 SYNCS.PHASECHK.TRANS64 P1, [R3+URZ+0x80], R2 ;  /* 0x00008002030095a7 */ /* 0x000e6400080210ff */
[----:B-1----:R-:W-:Y:S05]  /*9f60*/  @!P1 BRA `(.L_x_112) ;  /* 0xfffffffc00f09947 */ /* 0x002fea000383ffff */
[----:B------:R-:W-:Y:S05]  /*9f70*/  BRA `(.L_x_111) ;  /* 0xffffffc800207947 */ /* 0x000fea000383ffff */
.L_x_114:
[----:B-1----:R1:W3:Y:S02]  /*9f80*/  SYNCS.PHASECHK.TRANS64.TRYWAIT P0, [R164+URZ+0xd0], R5 ;  /* 0x0000d005a40075a7 */ /* 0x0022e400080011ff */
[----:B---3--:R-:W-:Y:S05]  /*9f90*/  @!P0 NANOSLEEP.SYNCS 0x989680 ;  /* 0x009896800000895d */ /* 0x008fea0003900000 */
[----:B------:R-:W3:Y:S02]  /*9fa0*/  @!P0 SYNCS.PHASECHK.TRANS64 P0, [R164+URZ+0xd0], R5 ;  /* 0x0000d005a40085a7 */ /* 0x000ee400080010ff */
[----:B---3--:R-:W-:Y:S05]  /*9fb0*/  @!P0 BRA `(.L_x_114) ;  /* 0xfffffffc00f08947 */ /* 0x008fea000383ffff */
[----:B------:R-:W-:Y:S05]  /*9fc0*/  BRA `(.L_x_113) ;  /* 0xffffffc800787947 */ /* 0x000fea000383ffff */
.L_x_123:
[----:B---3--:R3:W4:Y:S02]  /*9fd0*/  SYNCS.PHASECHK.TRANS64.TRYWAIT P0, [R200+URZ+0x80], R3 ;  /* 0x00008003c80075a7 */ /* 0x00872400080011ff */
[----:B----4-:R-:W-:Y:S05]  /*9fe0*/  @!P0 NANOSLEEP.SYNCS 0x989680 ;  /* 0x009896800000895d */ /* 0x010fea0003900000 */
[----:B------:R-:W4:Y:S02]  /*9ff0*/  @!P0 SYNCS.PHASECHK.TRANS64 P0, [R200+URZ+0x80], R3 ;  /* 0x00008003c80085a7 */ /* 0x000f2400080010ff */
[----:B----4-:R-:W-:Y:S05]  /*a000*/  @!P0 BRA `(.L_x_123) ;  /* 0xfffffffc00f08947 */ /* 0x010fea000383ffff */
[----:B------:R-:W-:Y:S05]  /*a010*/  BRA `(.L_x_122) ;  /* 0xffffffdc00887947 */ /* 0x000fea000383ffff */
        .weak           $__internal_0_$__cuda_sm10x_tcgen05_guardrail_trap_col_being_dealloced_not_returned_by_alloc
        .type           $__internal_0_$__cuda_sm10x_tcgen05_guardrail_trap_col_being_dealloced_not_returned_by_alloc,@function
        .size           $__internal_0_$__cuda_sm10x_tcgen05_guardrail_trap_col_being_dealloced_not_returned_by_alloc,($__internal_1_$__cuda_sm10x_tcgen05_guardrail_trap_phase_invalid_during_alloc - $__internal_0_$__cuda_sm10x_tcgen05_guardrail_trap_col_being_dealloced_not_returned_by_alloc)
$__internal_0_$__cuda_sm10x_tcgen05_guardrail_trap_col_being_dealloced_not_returned_by_alloc:
[----:B------:R-:W-:Y:S05]  /*a020*/  BPT.TRAP 0x1 ;  /* 0x000000040000795c */ /* 0x000fea0000300000 */
[----:B------:R-:W-:-:S04]  /*a030*/  HFMA2 R3, -RZ, RZ, 0, 0 ;  /* 0x00000000ff037431 */ /* 0x000fc800000001ff */
[----:B------:R-:W-:Y:S05]  /*a040*/  RET.REL.NODEC R2 `(_ZN7cutlass13device_kernelINS_4gemm6kernel13GemmUniversalIN4cute5tupleIJiiiiEEENS1_10collective13CollectiveMmaINS1_35MainloopSm100TmaUmmaWarpSpecializedILi8ELi2ELi4ENS5_IJNS4_1CILi4EEESB_NSA_ILi1EEEEEEEENS5_IJNSA_ILi256EEENSA_ILi128EEESG_EEENS_12float_e5m2_tENS5_IJlSC_lEEESI_SJ_NS4_8TiledMMAINS4_8MMA_AtomIJNS4_10MMA_TraitsINS4_25SM100_MMA_F8F6F4_2x1SM_SSEJSI_SI_fSF_SG_NS4_17integral_constantINS4_4UMMA5MajorELSQ_0EEESR_NSO_INSP_7ScaleInELSS_0EEEST_EEEEEENS4_6LayoutINS5_IJSC_SC_SC_EEENS5_IJNSA_ILi0EEESY_SY_EEEEENS5_IJNS4_10UnderscoreES11_S11_EEEEENS4_28SM100_TMA_2SM_LOAD_MULTICASTENS4_14ComposedLayoutINS4_7SwizzleILi3ELi4ELi3EEENS4_18smem_ptr_flag_bitsILi8EEENSW_INS5_IJNSA_ILi8EEESG_EEENS5_IJSG_SC_EEEEEEEvNS4_8identityES14_S1E_vS1F_EENS_8epilogue10collective18CollectiveEpilogueINS1H_23Sm100TmaWarpSpecializedILi2ELi2ELi64ELb0ELb0EEEJNS5_IJSG_SG_SG_EEENS5_IJNSW_ISG_SC_EENSW_INSA_ILi64EEESC_EEEEESI_SJ_SI_SJ_NS1H_6fusion15FusionCallbacksIS1L_NS1R_17LinearCombinationISI_fSI_fLNS_15FloatRoundStyleE2EEES1M_S1Q_JEEENS4_5SM1004TMEM4LOAD26SM100_TMEM_LOAD_32dp32b64xENS4_13SM90_TMA_LOADENS15_INS16_ILi2ELi4ELi3EEES19_NSW_INS5_IJS1A_S1O_EEENS5_IJS1O_SC_EEEEEEENS4_39AutoVectorizingCopyWithAssumedAlignmentILi128EEENS4_14SM90_TMA_STOREES26_S28_S28_EEEvvEEEEvNT_6ParamsE) ;  /* 0xffffff5c02ec7950 */ /* 0x000fea0003c3ffff */
        .weak           $__internal_1_$__cuda_sm10x_tcgen05_guardrail_trap_phase_invalid_during_alloc
        .type           $__internal_1_$__cuda_sm10x_tcgen05_guardrail_trap_phase_invalid_during_alloc,@function
        .size           $__internal_1_$__cuda_sm10x_tcgen05_guardrail_trap_phase_invalid_during_alloc,($__internal_2_$__cuda_sm10x_tcgen05_guardrail_trap_unallocated_columns_being_dealloced - $__internal_1_$__cuda_sm10x_tcgen05_guardrail_trap_phase_invalid_during_alloc)
$__internal_1_$__cuda_sm10x_tcgen05_guardrail_trap_phase_invalid_during_alloc:
[----:B------:R-:W-:Y:S05]  /*a050*/  BPT.TRAP 0x1 ;  /* 0x000000040000795c */ /* 0x000fea0000300000 */
[----:B------:R-:W-:-:S04]  /*a060*/  MOV R5, 0x0 ;  /* 0x0000000000057802 */ /* 0x000fc80000000f00 */
[----:B------:R-:W-:Y:S05]  /*a070*/  RET.REL.NODEC R4 `(_ZN7cutlass13device_kernelINS_4gemm6kernel13GemmUniversalIN4cute5tupleIJiiiiEEENS1_10collective13CollectiveMmaINS1_35MainloopSm100TmaUmmaWarpSpecializedILi8ELi2ELi4ENS5_IJNS4_1CILi4EEESB_NSA_ILi1EEEEEEEENS5_IJNSA_ILi256EEENSA_ILi128EEESG_EEENS_12float_e5m2_tENS5_IJlSC_lEEESI_SJ_NS4_8TiledMMAINS4_8MMA_AtomIJNS4_10MMA_TraitsINS4_25SM100_MMA_F8F6F4_2x1SM_SSEJSI_SI_fSF_SG_NS4_17integral_constantINS4_4UMMA5MajorELSQ_0EEESR_NSO_INSP_7ScaleInELSS_0EEEST_EEEEEENS4_6LayoutINS5_IJSC_SC_SC_EEENS5_IJNSA_ILi0EEESY_SY_EEEEENS5_IJNS4_10UnderscoreES11_S11_EEEEENS4_28SM100_TMA_2SM_LOAD_MULTICASTENS4_14ComposedLayoutINS4_7SwizzleILi3ELi4ELi3EEENS4_18smem_ptr_flag_bitsILi8EEENSW_INS5_IJNSA_ILi8EEESG_EEENS5_IJSG_SC_EEEEEEEvNS4_8identityES14_S1E_vS1F_EENS_8epilogue10collective18CollectiveEpilogueINS1H_23Sm100TmaWarpSpecializedILi2ELi2ELi64ELb0ELb0EEEJNS5_IJSG_SG_SG_EEENS5_IJNSW_ISG_SC_EENSW_INSA_ILi64EEESC_EEEEESI_SJ_SI_SJ_NS1H_6fusion15FusionCallbacksIS1L_NS1R_17LinearCombinationISI_fSI_fLNS_15FloatRoundStyleE2EEES1M_S1Q_JEEENS4_5SM1004TMEM4LOAD26SM100_TMEM_LOAD_32dp32b64xENS4_13SM90_TMA_LOADENS15_INS16_ILi2ELi4ELi3EEES19_NSW_INS5_IJS1A_S1O_EEENS5_IJS1O_SC_EEEEEEENS4_39AutoVectorizingCopyWithAssumedAlignmentILi128EEENS4_14SM90_TMA_STOREES26_S28_S28_EEEvvEEEEvNT_6ParamsE) ;  /* 0xffffff5c04e07950 */ /* 0x000fea0003c3ffff */
        .weak           $__internal_2_$__cuda_sm10x_tcgen05_guardrail_trap_unallocated_columns_being_dealloced
        .type           $__internal_2_$__cuda_sm10x_tcgen05_guardrail_trap_unallocated_columns_being_dealloced,@function
        .size           $__internal_2_$__cuda_sm10x_tcgen05_guardrail_trap_unallocated_columns_being_dealloced,(.L_x_176 - $__internal_2_$__cuda_sm10x_tcgen05_guardrail_trap_unallocated_columns_being_dealloced)
$__internal_2_$__cuda_sm10x_tcgen05_guardrail_trap_unallocated_columns_being_dealloced:
[----:B------:R-:W-:Y:S05]  /*a080*/  BPT.TRAP 0x1 ;  /* 0x000000040000795c */ /* 0x000fea0000300000 */
[----:B------:R-:W-:-:S04]  /*a090*/  HFMA2 R3, -RZ, RZ, 0, 0 ;  /* 0x00000000ff037431 */ /* 0x000fc800000001ff */
[----:B------:R-:W-:Y:S05]  /*a0a0*/  RET.REL.NODEC R2 `(_ZN7cutlass13device_kernelINS_4gemm6kernel13GemmUniversalIN4cute5tupleIJiiiiEEENS1_10collective13CollectiveMmaINS1_35MainloopSm100TmaUmmaWarpSpecializedILi8ELi2ELi4ENS5_IJNS4_1CILi4EEESB_NSA_ILi1EEEEEEEENS5_IJNSA_ILi256EEENSA_ILi128EEESG_EEENS_12float_e5m2_tENS5_IJlSC_lEEESI_SJ_NS4_8TiledMMAINS4_8MMA_AtomIJNS4_10MMA_TraitsINS4_25SM100_MMA_F8F6F4_2x1SM_SSEJSI_SI_fSF_SG_NS4_17integral_constantINS4_4UMMA5MajorELSQ_0EEESR_NSO_INSP_7ScaleInELSS_0EEEST_EEEEEENS4_6LayoutINS5_IJSC_SC_SC_EEENS5_IJNSA_ILi0EEESY_SY_EEEEENS5_IJNS4_10UnderscoreES11_S11_EEEEENS4_28SM100_TMA_2SM_LOAD_MULTICASTENS4_14ComposedLayoutINS4_7SwizzleILi3ELi4ELi3EEENS4_18smem_ptr_flag_bitsILi8EEENSW_INS5_IJNSA_ILi8EEESG_EEENS5_IJSG_SC_EEEEEEEvNS4_8identityES14_S1E_vS1F_EENS_8epilogue10collective18CollectiveEpilogueINS1H_23Sm100TmaWarpSpecializedILi2ELi2ELi64ELb0ELb0EEEJNS5_IJSG_SG_SG_EEENS5_IJNSW_ISG_SC_EENSW_INSA_ILi64EEESC_EEEEESI_SJ_SI_SJ_NS1H_6fusion15FusionCallbacksIS1L_NS1R_17LinearCombinationISI_fSI_fLNS_15FloatRoundStyleE2EEES1M_S1Q_JEEENS4_5SM1004TMEM4LOAD26SM100_TMEM_LOAD_32dp32b64xENS4_13SM90_TMA_LOADENS15_INS16_ILi2ELi4ELi3EEES19_NSW_INS5_IJS1A_S1O_EEENS5_IJS1O_SC_EEEEEEENS4_39AutoVectorizingCopyWithAssumedAlignmentILi128EEENS4_14SM90_TMA_STOREES26_S28_S28_EEEvvEEEEvNT_6ParamsE) ;  /* 0xffffff5c02d47950 */ /* 0x000fea0003c3ffff */
.L_x_175:
[----:B------:R-:W-:-:S00]  /*a0b0*/  BRA `(.L_x_175) ;  /* 0xfffffffc00fc7947 */ /* 0x000fc0000383ffff */
[----:B------:R-:W-:-:S00]  /*a0c0*/  NOP ;  /* 0x0000000000007918 */ /* 0x000fc00000000000 */
        /* <DEDUP_REMOVED lines=11> */
.L_x_176:


//--------------------- .nv.global.init           --------------------------
	.section	.nv.global.init,"aw",@progbits
.nv.global.init:
	.type		$str$27,@object
	.size		$str$27,($str$28 - $str$27)
$str$27:
        /*0000*/ 	.byte	0x28, 0x61, 0x64, 0x64, 0x72, 0x65, 0x73, 0x73, 0x20, 0x26, 0x20, 0x6d, 0x61, 0x73, 0x6b, 0x29
        /*0010*/ 	.byte	0x20, 0x3d, 0x3d, 0x20, 0x30, 0x00
	.type		$str$28,@object
	.size		$str$28,($str$26 - $str$28)
$str$28:
        /*0016*/ 	.byte	0x2f, 0x74, 0x6d, 0x70, 0x2f, 0x63, 0x75, 0x74, 0x6c, 0x61, 0x73, 0x73, 0x5f, 0x73, 0x77, 0x65
        /*0026*/ 	.byte	0x65, 0x70, 0x5f, 0x73, 0x72, 0x63, 0x2f, 0x69, 0x6e, 0x63, 0x6c, 0x75, 0x64, 0x65, 0x2f, 0x63
        /*0036*/ 	.byte	0x75, 0x74, 0x65, 0x2f, 0x70, 0x6f, 0x69, 0x6e, 0x74, 0x65, 0x72, 0x5f, 0x66, 0x6c, 0x61, 0x67
        /*0046*/ 	.byte	0x67, 0x65, 0x64, 0x2e, 0x68, 0x70, 0x70, 0x00
	.type		$str$26,@object
	.size		$str$26,($str$25 - $str$26)
$str$26:
        /*004e*/ 	.byte	0x2f, 0x74, 0x6d, 0x70, 0x2f, 0x63, 0x75, 0x74, 0x6c, 0x61, 0x73, 0x73, 0x5f, 0x73, 0x77, 0x65
        /*005e*/ 	.byte	0x65, 0x70, 0x5f, 0x73, 0x72, 0x63, 0x2f, 0x69, 0x6e, 0x63, 0x6c, 0x75, 0x64, 0x65, 0x2f, 0x63
        /*006e*/ 	.byte	0x75, 0x74, 0x65, 0x2f, 0x61, 0x74, 0x6f, 0x6d, 0x2f, 0x63, 0x6f, 0x70, 0x79, 0x5f, 0x74, 0x72
        /*007e*/ 	.byte	0x61, 0x69, 0x74, 0x73, 0x5f, 0x73, 0x6d, 0x31, 0x30, 0x30, 0x2e, 0x68, 0x70, 0x70, 0x00
	.type		$str$25,@object
	.size		$str$25,(__unnamed_1 - $str$25)
$str$25:
        /*008d*/ 	.byte	0x28, 0x28, 0x75, 0x69, 0x6e, 0x74, 0x33, 0x32, 0x5f, 0x74, 0x28, 0x74, 0x68, 0x72, 0x65, 0x61
        /*009d*/ 	.byte	0x64, 0x49, 0x64, 0x78, 0x2e, 0x78, 0x29, 0x20, 0x2f, 0x20, 0x33, 0x32, 0x29, 0x20, 0x25, 0x20
        /*00ad*/ 	.byte	0x34, 0x29, 0x20, 0x3d, 0x3d, 0x20, 0x28, 0x28, 0x28, 0x74, 0x6d, 0x65, 0x6d, 0x5f, 0x61, 0x64
        /*00bd*/ 	.byte	0x64, 0x72, 0x20, 0x3e, 0x3e, 0x20, 0x31, 0x36, 0x29, 0x20, 0x2f, 0x20, 0x33, 0x32, 0x29, 0x20
        /*00cd*/ 	.byte	0x25, 0x20, 0x34, 0x29, 0x00
	.type		__unnamed_1,@object
	.size		__unnamed_1,(__unnamed_2 - __unnamed_1)
__unnamed_1:
        /*00d2*/ 	.byte	0x61, 0x75, 0x74, 0x6f, 0x20, 0x63, 0x75, 0x74, 0x65, 0x3a, 0x3a, 0x61, 0x73, 0x5f, 0x70, 0x6f
        /* <DEDUP_REMOVED lines=24> */
        /*0262*/ 	.byte	0x43, 0x3c, 0x38, 0x31, 0x39, 0x32, 0x3e, 0x3e, 0x3e, 0x3e, 0x5d, 0x00
	.type		__unnamed_2,@object
	.size		__unnamed_2,(.L_2 - __unnamed_2)
__unnamed_2:
        /* <DEDUP_REMOVED lines=42> */
        /*050e*/ 	.byte	0x3e, 0x3e, 0x3e, 0x3e, 0x5d, 0x00
.L_2:


//--------------------- .nv.shared._ZN7cutlass13device_kernelINS_4gemm6kernel13GemmUniversalIN4cute5tupleIJiiiiEEENS1_10collective13CollectiveMmaINS1_35MainloopSm100TmaUmmaWarpSpecializedILi8ELi2ELi4ENS5_IJNS4_1CILi4EEESB_NSA_ILi1EEEEEEEENS5_IJNSA_ILi256EEENSA_ILi128EEESG_EEENS_12float_e5m2_tENS5_IJlSC_lEEESI_SJ_NS4_8TiledMMAINS4_8MMA_AtomIJNS4_10MMA_TraitsINS4_25SM100_MMA_F8F6F4_2x1SM_SSEJSI_SI_fSF_SG_NS4_17integral_constantINS4_4UMMA5MajorELSQ_0EEESR_NSO_INSP_7ScaleInELSS_0EEEST_EEEEEENS4_6LayoutINS5_IJSC_SC_SC_EEENS5_IJNSA_ILi0EEESY_SY_EEEEENS5_IJNS4_10UnderscoreES11_S11_EEEEENS4_28SM100_TMA_2SM_LOAD_MULTICASTENS4_14ComposedLayoutINS4_7SwizzleILi3ELi4ELi3EEENS4_18smem_ptr_flag_bitsILi8EEENSW_INS5_IJNSA_ILi8EEESG_EEENS5_IJSG_SC_EEEEEEEvNS4_8identityES14_S1E_vS1F_EENS_8epilogue10collective18CollectiveEpilogueINS1H_23Sm100TmaWarpSpecializedILi2ELi2ELi64ELb0ELb0EEEJNS5_IJSG_SG_SG_EEENS5_IJNSW_ISG_SC_EENSW_INSA_ILi64EEESC_EEEEESI_SJ_SI_SJ_NS1H_6fusion15FusionCallbacksIS1L_NS1R_17LinearCombinationISI_fSI_fLNS_15FloatRoundStyleE2EEES1M_S1Q_JEEENS4_5SM1004TMEM4LOAD26SM100_TMEM_LOAD_32dp32b64xENS4_13SM90_TMA_LOADENS15_INS16_ILi2ELi4ELi3EEES19_NSW_INS5_IJS1A_S1O_EEENS5_IJS1O_SC_EEEEEEENS4_39AutoVectorizingCopyWithAssumedAlignmentILi128EEENS4_14SM90_TMA_STOREES26_S28_S28_EEEvvEEEEvNT_6ParamsE --------------------------
	.section	.nv.shared._ZN7cutlass13device_kernelINS_4gemm6kernel13GemmUniversalIN4cute5tupleIJiiiiEEENS1_10collective13CollectiveMmaINS1_35MainloopSm100TmaUmmaWarpSpecializedILi8ELi2ELi4ENS5_IJNS4_1CILi4EEESB_NSA_ILi1EEEEEEEENS5_IJNSA_ILi256EEENSA_ILi128EEESG_EEENS_12float_e5m2_tENS5_IJlSC_lEEESI_SJ_NS4_8TiledMMAINS4_8MMA_AtomIJNS4_10MMA_TraitsINS4_25SM100_MMA_F8F6F4_2x1SM_SSEJSI_SI_fSF_SG_NS4_17integral_constantINS4_4UMMA5MajorELSQ_0EEESR_NSO_INSP_7ScaleInELSS_0EEEST_EEEEEENS4_6LayoutINS5_IJSC_SC_SC_EEENS5_IJNSA_ILi0EEESY_SY_EEEEENS5_IJNS4_10UnderscoreES11_S11_EEEEENS4_28SM100_TMA_2SM_LOAD_MULTICASTENS4_14ComposedLayoutINS4_7SwizzleILi3ELi4ELi3EEENS4_18smem_ptr_flag_bitsILi8EEENSW_INS5_IJNSA_ILi8EEESG_EEENS5_IJSG_SC_EEEEEEEvNS4_8identityES14_S1E_vS1F_EENS_8epilogue10collective18CollectiveEpilogueINS1H_23Sm100TmaWarpSpecializedILi2ELi2ELi64ELb0ELb0EEEJNS5_IJSG_SG_SG_EEENS5_IJNSW_ISG_SC_EENSW_INSA_ILi64EEESC_EEEEESI_SJ_SI_SJ_NS1H_6fusion15FusionCallbacksIS1L_NS1R_17LinearCombinationISI_fSI_fLNS_15FloatRoundStyleE2EEES1M_S1Q_JEEENS4_5SM1004TMEM4LOAD26SM100_TMEM_LOAD_32dp32b64xENS4_13SM90_TMA_LOADENS15_INS16_ILi2ELi4ELi3EEES19_NSW_INS5_IJS1A_S1O_EEENS5_IJS1O_SC_EEEEEEENS4_39AutoVectorizingCopyWithAssumedAlignmentILi128EEENS4_14SM90_TMA_STOREES26_S28_S28_EEEvvEEEEvNT_6ParamsE,"aw",@nobits
	.sectionflags	@""
	.align	16
	.zero		1024


//--------------------- .nv.shared.reserved.0     --------------------------
	.section	.nv.shared.reserved.0,"aw",@nobits
	.weak		__nv_reservedSMEM_offset_0_alias
	.size		__nv_reservedSMEM_offset_0_alias, 0, 64
	.other		__nv_reservedSMEM_offset_0_alias,@"STO_CUDA_RESERVED_SHARED STV_DEFAULT"
__nv_reservedSMEM_offset_0_alias:
	.zero		0
.nv.shared.reserved.0:
	.zero		64
	.weak		__nv_reservedSMEM_tcgen05_partition
	.type		__nv_reservedSMEM_tcgen05_partition,@object
	.size		__nv_reservedSMEM_tcgen05_partition,(.L_0 - __nv_reservedSMEM_tcgen05_partition)
__nv_reservedSMEM_tcgen05_partition:
	.zero		32
.L_0:


//--------------------- .nv.global                --------------------------
	.section	.nv.global,"aw",@nobits
.nv.global:
	.type		_ZN40_INTERNAL_a8a4774e_4_k_cu_a61802bb_342234cute1_E,@object
	.size		_ZN40_INTERNAL_a8a4774e_4_k_cu_a61802bb_342234cute1_E,(_ZN40_INTERNAL_a8a4774e_4_k_cu_a61802bb_342234cuda3std3__45__cpo6cbeginE - _ZN40_INTERNAL_a8a4774e_4_k_cu_a61802bb_342234cute1_E)
_ZN40_INTERNAL_a8a4774e_4_k_cu_a61802bb_342234cute1_E:
	.zero		1
	.type		_ZN40_INTERNAL_a8a4774e_4_k_cu_a61802bb_342234cuda3std3__45__cpo6cbeginE,@object
	.size		_ZN40_INTERNAL_a8a4774e_4_k_cu_a61802bb_342234cuda3std3__45__cpo6cbeginE,(_ZN40_INTERNAL_a8a4774e_4_k_cu_a61802bb_342234cuda3std3__48in_placeE - _ZN40_INTERNAL_a8a4774e_4_k_cu_a61802bb_342234cuda3std3__45__cpo6cbeginE)
_ZN40_INTERNAL_a8a4774e_4_k_cu_a61802bb_342234cuda3std3__45__cpo6cbeginE:
	.zero		1
	.type		_ZN40_INTERNAL_a8a4774e_4_k_cu_a61802bb_342234cuda3std3__48in_placeE,@object
	.size		_ZN40_INTERNAL_a8a4774e_4_k_cu_a61802bb_342234cuda3std3__48in_placeE,(_ZN40_INTERNAL_a8a4774e_4_k_cu_a61802bb_342234cuda3std6ranges3__45__cpo9iter_moveE - _ZN40_INTERNAL_a8a4774e_4_k_cu_a61802bb_342234cuda3std3__48in_placeE)
_ZN40_INTERNAL_a8a4774e_4_k_cu_a61802bb_342234cuda3std3__48in_placeE:
	.zero		1
	.type		_ZN40_INTERNAL_a8a4774e_4_k_cu_a61802bb_342234cuda3std6ranges3__45__cpo9iter_moveE,@object
	.size		_ZN40_INTERNAL_a8a4774e_4_k_cu_a61802bb_342234cuda3std6ranges3__45__cpo9iter_moveE,(_ZN40_INTERNAL_a8a4774e_4_k_cu_a61802bb_342234cuda3std3__45__cpo5beginE - _ZN40_INTERNAL_a8a4774e_4_k_cu_a61802bb_342234cuda3std6ranges3__45__cpo9iter_moveE)
_ZN40_INTERNAL_a8a4774e_4_k_cu_a61802bb_342234cuda3std6ranges3__45__cpo9iter_moveE:
	.zero		1
	.type		_ZN40_INTERNAL_a8a4774e_4_k_cu_a61802bb_342234cuda3std3__45__cpo5beginE,@object
	.size		_ZN40_INTERNAL_a8a4774e_4_k_cu_a61802bb_342234cuda3std3__45__cpo5beginE,(_ZN40_INTERNAL_a8a4774e_4_k_cu_a61802bb_342234cuda3std3__442_GLOBAL__N__a8a4774e_4_k_cu_a61802bb_342236ignoreE - _ZN40_INTERNAL_a8a4774e_4_k_cu_a61802bb_342234cuda3std3__45__cpo5beginE)
_ZN40_INTERNAL_a8a4774e_4_k_cu_a61802bb_342234cuda3std3__45__cpo5beginE:
	.zero		1
	.type		_ZN40_INTERNAL_a8a4774e_4_k_cu_a61802bb_342234cuda3std3__442_GLOBAL__N__a8a4774e_4_k_cu_a61802bb_342236ignoreE,@object
	.size		_ZN40_INTERNAL_a8a4774e_4_k_cu_a61802bb_342234cuda3std3__442_GLOBAL__N__a8a4774e_4_k_cu_a61802bb_342236ignoreE,(_ZN40_INTERNAL_a8a4774e_4_k_cu_a61802bb_342234cute7productE - _ZN40_INTERNAL_a8a4774e_4_k_cu_a61802bb_342234cuda3std3__442_GLOBAL__N__a8a4774e_4_k_cu_a61802bb_342236ignoreE)
_ZN40_INTERNAL_a8a4774e_4_k_cu_a61802bb_342234cuda3std3__442_GLOBAL__N__a8a4774e_4_k_cu_a61802bb_342236ignoreE:
	.zero		1
	.type		_ZN40_INTERNAL_a8a4774e_4_k_cu_a61802bb_342234cute7productE,@object
	.size		_ZN40_INTERNAL_a8a4774e_4_k_cu_a61802bb_342234cute7productE,(_ZN40_INTERNAL_a8a4774e_4_k_cu_a61802bb_342234cuda3std3__45__cpo3endE - _ZN40_INTERNAL_a8a4774e_4_k_cu_a61802bb_342234cute7productE)
_ZN40_INTERNAL_a8a4774e_4_k_cu_a61802bb_342234cute7productE:
	.zero		1
	.type		_ZN40_INTERNAL_a8a4774e_4_k_cu_a61802bb_342234cuda3std3__45__cpo3endE,@object
	.size		_ZN40_INTERNAL_a8a4774e_4_k_cu_a61802bb_342234cuda3std3__45__cpo3endE,(_ZN40_INTERNAL_a8a4774e_4_k_cu_a61802bb_342234cuda3std3__419piecewise_constructE - _ZN40_INTERNAL_a8a4774e_4_k_cu_a61802bb_342234cuda3std3__45__cpo3endE)
_ZN40_INTERNAL_a8a4774e_4_k_cu_a61802bb_342234cuda3std3__45__cpo3endE:
	.zero		1
	.type		_ZN40_INTERNAL_a8a4774e_4_k_cu_a61802bb_342234cuda3std3__419piecewise_constructE,@object
	.size		_ZN40_INTERNAL_a8a4774e_4_k_cu_a61802bb_342234cuda3std3__419piecewise_constructE,(_ZN40_INTERNAL_a8a4774e_4_k_cu_a61802bb_342234cuda3std3__45__cpo4cendE - _ZN40_INTERNAL_a8a4774e_4_k_cu_a61802bb_342234cuda3std3__419piecewise_constructE)
_ZN40_INTERNAL_a8a4774e_4_k_cu_a61802bb_342234cuda3std3__419piecewise_constructE:
	.zero		1
	.type		_ZN40_INTERNAL_a8a4774e_4_k_cu_a61802bb_342234cuda3std3__45__cpo4cendE,@object
	.size		_ZN40_INTERNAL_a8a4774e_4_k_cu_a61802bb_342234cuda3std3__45__cpo4cendE,(_ZN40_INTERNAL_a8a4774e_4_k_cu_a61802bb_342234cuda3std6ranges3__45__cpo4swapE - _ZN40_INTERNAL_a8a4774e_4_k_cu_a61802bb_342234cuda3std3__45__cpo4cendE)
_ZN40_INTERNAL_a8a4774e_4_k_cu_a61802bb_342234cuda3std3__45__cpo4cendE:
	.zero		1
	.type		_ZN40_INTERNAL_a8a4774e_4_k_cu_a61802bb_342234cuda3std6ranges3__45__cpo4swapE,@object
	.size		_ZN40_INTERNAL_a8a4774e_4_k_cu_a61802bb_342234cuda3std6ranges3__45__cpo4swapE,(.L_10 - _ZN40_INTERNAL_a8a4774e_4_k_cu_a61802bb_342234cuda3std6ranges3__45__cpo4swapE)
_ZN40_INTERNAL_a8a4774e_4_k_cu_a61802bb_342234cuda3std6ranges3__45__cpo4swapE:
	.zero		1
.L_10:


//--------------------- .nv.constant0._ZN7cutlass13device_kernelINS_4gemm6kernel13GemmUniversalIN4cute5tupleIJiiiiEEENS1_10collective13CollectiveMmaINS1_35MainloopSm100TmaUmmaWarpSpecializedILi8ELi2ELi4ENS5_IJNS4_1CILi4EEESB_NSA_ILi1EEEEEEEENS5_IJNSA_ILi256EEENSA_ILi128EEESG_EEENS_12float_e5m2_tENS5_IJlSC_lEEESI_SJ_NS4_8TiledMMAINS4_8MMA_AtomIJNS4_10MMA_TraitsINS4_25SM100_MMA_F8F6F4_2x1SM_SSEJSI_SI_fSF_SG_NS4_17integral_constantINS4_4UMMA5MajorELSQ_0EEESR_NSO_INSP_7ScaleInELSS_0EEEST_EEEEEENS4_6LayoutINS5_IJSC_SC_SC_EEENS5_IJNSA_ILi0EEESY_SY_EEEEENS5_IJNS4_10UnderscoreES11_S11_EEEEENS4_28SM100_TMA_2SM_LOAD_MULTICASTENS4_14ComposedLayoutINS4_7SwizzleILi3ELi4ELi3EEENS4_18smem_ptr_flag_bitsILi8EEENSW_INS5_IJNSA_ILi8EEESG_EEENS5_IJSG_SC_EEEEEEEvNS4_8identityES14_S1E_vS1F_EENS_8epilogue10collective18CollectiveEpilogueINS1H_23Sm100TmaWarpSpecializedILi2ELi2ELi64ELb0ELb0EEEJNS5_IJSG_SG_SG_EEENS5_IJNSW_ISG_SC_EENSW_INSA_ILi64EEESC_EEEEESI_SJ_SI_SJ_NS1H_6fusion15FusionCallbacksIS1L_NS1R_17LinearCombinationISI_fSI_fLNS_15FloatRoundStyleE2EEES1M_S1Q_JEEENS4_5SM1004TMEM4LOAD26SM100_TMEM_LOAD_32dp32b64xENS4_13SM90_TMA_LOADENS15_INS16_ILi2ELi4ELi3EEES19_NSW_INS5_IJS1A_S1O_EEENS5_IJS1O_SC_EEEEEEENS4_39AutoVectorizingCopyWithAssumedAlignmentILi128EEENS4_14SM90_TMA_STOREES26_S28_S28_EEEvvEEEEvNT_6ParamsE --------------------------
	.section	.nv.constant0._ZN7cutlass13device_kernelINS_4gemm6kernel13GemmUniversalIN4cute5tupleIJiiiiEEENS1_10collective13CollectiveMmaINS1_35MainloopSm100TmaUmmaWarpSpecializedILi8ELi2ELi4ENS5_IJNS4_1CILi4EEESB_NSA_ILi1EEEEEEEENS5_IJNSA_ILi256EEENSA_ILi128EEESG_EEENS_12float_e5m2_tENS5_IJlSC_lEEESI_SJ_NS4_8TiledMMAINS4_8MMA_AtomIJNS4_10MMA_TraitsINS4_25SM100_MMA_F8F6F4_2x1SM_SSEJSI_SI_fSF_SG_NS4_17integral_constantINS4_4UMMA5MajorELSQ_0EEESR_NSO_INSP_7ScaleInELSS_0EEEST_EEEEEENS4_6LayoutINS5_IJSC_SC_SC_EEENS5_IJNSA_ILi0EEESY_SY_EEEEENS5_IJNS4_10UnderscoreES11_S11_EEEEENS4_28SM100_TMA_2SM_LOAD_MULTICASTENS4_14ComposedLayoutINS4_7SwizzleILi3ELi4ELi3EEENS4_18smem_ptr_flag_bitsILi8EEENSW_INS5_IJNSA_ILi8EEESG_EEENS5_IJSG_SC_EEEEEEEvNS4_8identityES14_S1E_vS1F_EENS_8epilogue10collective18CollectiveEpilogueINS1H_23Sm100TmaWarpSpecializedILi2ELi2ELi64ELb0ELb0EEEJNS5_IJSG_SG_SG_EEENS5_IJNSW_ISG_SC_EENSW_INSA_ILi64EEESC_EEEEESI_SJ_SI_SJ_NS1H_6fusion15FusionCallbacksIS1L_NS1R_17LinearCombinationISI_fSI_fLNS_15FloatRoundStyleE2EEES1M_S1Q_JEEENS4_5SM1004TMEM4LOAD26SM100_TMEM_LOAD_32dp32b64xENS4_13SM90_TMA_LOADENS15_INS16_ILi2ELi4ELi3EEES19_NSW_INS5_IJS1A_S1O_EEENS5_IJS1O_SC_EEEEEEENS4_39AutoVectorizingCopyWithAssumedAlignmentILi128EEENS4_14SM90_TMA_STOREES26_S28_S28_EEEvvEEEEvNT_6ParamsE,"a",@progbits
	.sectionflags	@""
	.align	4
.nv.constant0._ZN7cutlass13device_kernelINS_4gemm6kernel13GemmUniversalIN4cute5tupleIJiiiiEEENS1_10collective13CollectiveMmaINS1_35MainloopSm100TmaUmmaWarpSpecializedILi8ELi2ELi4ENS5_IJNS4_1CILi4EEESB_NSA_ILi1EEEEEEEENS5_IJNSA_ILi256EEENSA_ILi128EEESG_EEENS_12float_e5m2_tENS5_IJlSC_lEEESI_SJ_NS4_8TiledMMAINS4_8MMA_AtomIJNS4_10MMA_TraitsINS4_25SM100_MMA_F8F6F4_2x1SM_SSEJSI_SI_fSF_SG_NS4_17integral_constantINS4_4UMMA5MajorELSQ_0EEESR_NSO_INSP_7ScaleInELSS_0EEEST_EEEEEENS4_6LayoutINS5_IJSC_SC_SC_EEENS5_IJNSA_ILi0EEESY_SY_EEEEENS5_IJNS4_10UnderscoreES11_S11_EEEEENS4_28SM100_TMA_2SM_LOAD_MULTICASTENS4_14ComposedLayoutINS4_7SwizzleILi3ELi4ELi3EEENS4_18smem_ptr_flag_bitsILi8EEENSW_INS5_IJNSA_ILi8EEESG_EEENS5_IJSG_SC_EEEEEEEvNS4_8identityES14_S1E_vS1F_EENS_8epilogue10collective18CollectiveEpilogueINS1H_23Sm100TmaWarpSpecializedILi2ELi2ELi64ELb0ELb0EEEJNS5_IJSG_SG_SG_EEENS5_IJNSW_ISG_SC_EENSW_INSA_ILi64EEESC_EEEEESI_SJ_SI_SJ_NS1H_6fusion15FusionCallbacksIS1L_NS1R_17LinearCombinationISI_fSI_fLNS_15FloatRoundStyleE2EEES1M_S1Q_JEEENS4_5SM1004TMEM4LOAD26SM100_TMEM_LOAD_32dp32b64xENS4_13SM90_TMA_LOADENS15_INS16_ILi2ELi4ELi3EEES19_NSW_INS5_IJS1A_S1O_EEENS5_IJS1O_SC_EEEEEEENS4_39AutoVectorizingCopyWithAssumedAlignmentILi128EEENS4_14SM90_TMA_STOREES26_S28_S28_EEEvvEEEEvNT_6ParamsE:
	.zero		2944


//--------------------- SYMBOLS --------------------------

	.type		.nv.reservedSmem.offset0,@object
	.size		.nv.reservedSmem.offset0,0x4
	.type		.nv.reservedSmem.cap,@object
	.size		.nv.reservedSmem.cap,0x4
	.type		__assertfail,@function
